//
// Generated by NVIDIA NVVM Compiler
//
// Compiler Build ID: CL-36424714
// Cuda compilation tools, release 13.0, V13.0.88
// Based on NVVM 20.0.0
//

.version 9.0
.target sm_100
.address_size 64

	// .globl	_Z15flash_attentionPfS_S_S_S_S_iii
// _ZZ12UpdateMiLiOiPfS_S_S_S_S_S_iE6mi_new has been demoted
// _ZZ12UpdateMiLiOiPfS_S_S_S_S_S_iE6li_new has been demoted
// _ZZ15flash_attentionPfS_S_S_S_S_iiiE2kj has been demoted
// _ZZ15flash_attentionPfS_S_S_S_S_iiiE2vj has been demoted
// _ZZ15flash_attentionPfS_S_S_S_S_iiiE3sij has been demoted
// _ZZ15flash_attentionPfS_S_S_S_S_iiiE3pij has been demoted
// _ZZ15flash_attentionPfS_S_S_S_S_iiiE2qi has been demoted
// _ZZ15flash_attentionPfS_S_S_S_S_iiiE2oi has been demoted
// _ZZ15flash_attentionPfS_S_S_S_S_iiiE2li has been demoted
// _ZZ15flash_attentionPfS_S_S_S_S_iiiE2mi has been demoted
// _ZZ15flash_attentionPfS_S_S_S_S_iiiE3mij has been demoted
// _ZZ15flash_attentionPfS_S_S_S_S_iiiE3lij has been demoted

.visible .entry _Z15flash_attentionPfS_S_S_S_S_iii(
	.param .u64 .ptr .align 1 _Z15flash_attentionPfS_S_S_S_S_iii_param_0,
	.param .u64 .ptr .align 1 _Z15flash_attentionPfS_S_S_S_S_iii_param_1,
	.param .u64 .ptr .align 1 _Z15flash_attentionPfS_S_S_S_S_iii_param_2,
	.param .u64 .ptr .align 1 _Z15flash_attentionPfS_S_S_S_S_iii_param_3,
	.param .u64 .ptr .align 1 _Z15flash_attentionPfS_S_S_S_S_iii_param_4,
	.param .u64 .ptr .align 1 _Z15flash_attentionPfS_S_S_S_S_iii_param_5,
	.param .u32 _Z15flash_attentionPfS_S_S_S_S_iii_param_6,
	.param .u32 _Z15flash_attentionPfS_S_S_S_S_iii_param_7,
	.param .u32 _Z15flash_attentionPfS_S_S_S_S_iii_param_8
)
{
	.reg .pred 	%p<76>;
	.reg .b32 	%r<295>;
	.reg .b32 	%f<456>;
	.reg .b64 	%rd<136>;
	// demoted variable
	.shared .align 4 .b8 _ZZ12UpdateMiLiOiPfS_S_S_S_S_S_iE6mi_new[128];
	// demoted variable
	.shared .align 4 .b8 _ZZ12UpdateMiLiOiPfS_S_S_S_S_S_iE6li_new[128];
	// demoted variable
	.shared .align 4 .b8 _ZZ15flash_attentionPfS_S_S_S_S_iiiE2kj[8192];
	// demoted variable
	.shared .align 4 .b8 _ZZ15flash_attentionPfS_S_S_S_S_iiiE2vj[8192];
	// demoted variable
	.shared .align 4 .b8 _ZZ15flash_attentionPfS_S_S_S_S_iiiE3sij[4096];
	// demoted variable
	.shared .align 4 .b8 _ZZ15flash_attentionPfS_S_S_S_S_iiiE3pij[4096];
	// demoted variable
	.shared .align 4 .b8 _ZZ15flash_attentionPfS_S_S_S_S_iiiE2qi[8192];
	// demoted variable
	.shared .align 4 .b8 _ZZ15flash_attentionPfS_S_S_S_S_iiiE2oi[8192];
	// demoted variable
	.shared .align 4 .b8 _ZZ15flash_attentionPfS_S_S_S_S_iiiE2li[128];
	// demoted variable
	.shared .align 4 .b8 _ZZ15flash_attentionPfS_S_S_S_S_iiiE2mi[128];
	// demoted variable
	.shared .align 4 .b8 _ZZ15flash_attentionPfS_S_S_S_S_iiiE3mij[128];
	// demoted variable
	.shared .align 4 .b8 _ZZ15flash_attentionPfS_S_S_S_S_iiiE3lij[128];
	ld.param.u64 	%rd9, [_Z15flash_attentionPfS_S_S_S_S_iii_param_0];
	ld.param.u64 	%rd10, [_Z15flash_attentionPfS_S_S_S_S_iii_param_1];
	ld.param.u64 	%rd11, [_Z15flash_attentionPfS_S_S_S_S_iii_param_2];
	ld.param.u64 	%rd12, [_Z15flash_attentionPfS_S_S_S_S_iii_param_3];
	ld.param.u64 	%rd7, [_Z15flash_attentionPfS_S_S_S_S_iii_param_4];
	ld.param.u64 	%rd8, [_Z15flash_attentionPfS_S_S_S_S_iii_param_5];
	ld.param.u32 	%r60, [_Z15flash_attentionPfS_S_S_S_S_iii_param_6];
	ld.param.u32 	%r61, [_Z15flash_attentionPfS_S_S_S_S_iii_param_7];
	cvta.to.global.u64 	%rd1, %rd11;
	cvta.to.global.u64 	%rd2, %rd10;
	cvta.to.global.u64 	%rd3, %rd9;
	cvta.to.global.u64 	%rd4, %rd12;
	setp.lt.s32 	%p1, %r61, 1;
	@%p1 bra 	$L__BB0_66;
	cvta.to.global.u64 	%rd13, %rd7;
	cvta.to.global.u64 	%rd14, %rd8;
	shr.s32 	%r63, %r60, 31;
	shr.u32 	%r64, %r63, 27;
	add.s32 	%r65, %r60, %r64;
	shr.s32 	%r1, %r65, 5;
	mov.u32 	%r2, %tid.y;
	mov.u32 	%r3, %tid.x;
	shl.b32 	%r4, %r2, 6;
	add.s32 	%r5, %r4, %r3;
	mov.u32 	%r66, %ctaid.x;
	shl.b32 	%r67, %r66, 5;
	add.s32 	%r68, %r67, %r2;
	mad.lo.s32 	%r6, %r68, %r60, %r3;
	mul.wide.u32 	%rd15, %r68, 4;
	add.s64 	%rd5, %rd13, %rd15;
	shl.b32 	%r69, %r2, 2;
	mov.u32 	%r70, _ZZ15flash_attentionPfS_S_S_S_S_iiiE2li;
	add.s32 	%r7, %r70, %r69;
	add.s64 	%rd6, %rd14, %rd15;
	mov.u32 	%r71, _ZZ15flash_attentionPfS_S_S_S_S_iiiE2mi;
	add.s32 	%r8, %r71, %r69;
	cvt.rn.f32.s32 	%f1, %r60;
	shl.b32 	%r9, %r3, 6;
	shl.b32 	%r72, %r2, 5;
	sub.s32 	%r73, %r5, %r72;
	shl.b32 	%r74, %r73, 2;
	mov.u32 	%r75, _ZZ15flash_attentionPfS_S_S_S_S_iiiE3sij;
	add.s32 	%r10, %r75, %r74;
	shl.b32 	%r76, %r2, 7;
	mov.u32 	%r77, _ZZ15flash_attentionPfS_S_S_S_S_iiiE3mij;
	add.s32 	%r11, %r77, %r69;
	mov.u32 	%r78, _ZZ12UpdateMiLiOiPfS_S_S_S_S_S_iE6mi_new;
	add.s32 	%r12, %r78, %r69;
	mov.u32 	%r79, _ZZ12UpdateMiLiOiPfS_S_S_S_S_S_iE6li_new;
	add.s32 	%r13, %r79, %r69;
	and.b32  	%r14, %r1, 7;
	add.s32 	%r15, %r14, -1;
	and.b32  	%r16, %r1, 3;
	add.s32 	%r17, %r16, -1;
	and.b32  	%r18, %r60, 7;
	and.b32  	%r19, %r60, 3;
	and.b32  	%r20, %r1, 67108856;
	and.b32  	%r21, %r60, 2147483640;
	and.b32  	%r22, %r60, 1;
	mov.u32 	%r80, _ZZ15flash_attentionPfS_S_S_S_S_iiiE3pij;
	add.s32 	%r23, %r80, %r76;
	mov.b32 	%r277, 0;
	sqrt.rn.f32 	%f158, %f1;
	rcp.rn.f32 	%f159, %f158;
$L__BB0_2:
	and.b32  	%r25, %r1, 1;
	add.s32 	%r26, %r1, -1;
	setp.lt.s32 	%p2, %r60, 32;
	@%p2 bra 	$L__BB0_14;
	setp.lt.u32 	%p3, %r26, 7;
	shl.b32 	%r82, %r277, 5;
	add.s32 	%r83, %r82, %r2;
	mad.lo.s32 	%r27, %r83, %r60, %r3;
	mov.b32 	%r280, 0;
	@%p3 bra 	$L__BB0_6;
	mov.b32 	%r278, 0;
$L__BB0_5:
	.pragma "nounroll";
	shl.b32 	%r85, %r278, 5;
	add.s32 	%r86, %r27, %r85;
	mul.wide.u32 	%rd16, %r86, 4;
	add.s64 	%rd17, %rd2, %rd16;
	ld.global.f32 	%f49, [%rd17];
	add.s32 	%r87, %r5, %r85;
	shl.b32 	%r88, %r87, 2;
	mov.u32 	%r89, _ZZ15flash_attentionPfS_S_S_S_S_iiiE2kj;
	add.s32 	%r90, %r89, %r88;
	st.shared.f32 	[%r90], %f49;
	add.s64 	%rd18, %rd1, %rd16;
	ld.global.f32 	%f50, [%rd18];
	mov.u32 	%r91, _ZZ15flash_attentionPfS_S_S_S_S_iiiE2vj;
	add.s32 	%r92, %r91, %r88;
	st.shared.f32 	[%r92], %f50;
	add.s32 	%r93, %r86, 32;
	mul.wide.u32 	%rd19, %r93, 4;
	add.s64 	%rd20, %rd2, %rd19;
	ld.global.f32 	%f51, [%rd20];
	st.shared.f32 	[%r90+128], %f51;
	add.s64 	%rd21, %rd1, %rd19;
	ld.global.f32 	%f52, [%rd21];
	st.shared.f32 	[%r92+128], %f52;
	add.s32 	%r94, %r86, 64;
	mul.wide.u32 	%rd22, %r94, 4;
	add.s64 	%rd23, %rd2, %rd22;
	ld.global.f32 	%f53, [%rd23];
	st.shared.f32 	[%r90+256], %f53;
	add.s64 	%rd24, %rd1, %rd22;
	ld.global.f32 	%f54, [%rd24];
	st.shared.f32 	[%r92+256], %f54;
	add.s32 	%r95, %r86, 96;
	mul.wide.u32 	%rd25, %r95, 4;
	add.s64 	%rd26, %rd2, %rd25;
	ld.global.f32 	%f55, [%rd26];
	st.shared.f32 	[%r90+384], %f55;
	add.s64 	%rd27, %rd1, %rd25;
	ld.global.f32 	%f56, [%rd27];
	st.shared.f32 	[%r92+384], %f56;
	add.s32 	%r96, %r86, 128;
	mul.wide.u32 	%rd28, %r96, 4;
	add.s64 	%rd29, %rd2, %rd28;
	ld.global.f32 	%f57, [%rd29];
	st.shared.f32 	[%r90+512], %f57;
	add.s64 	%rd30, %rd1, %rd28;
	ld.global.f32 	%f58, [%rd30];
	st.shared.f32 	[%r92+512], %f58;
	add.s32 	%r97, %r86, 160;
	mul.wide.u32 	%rd31, %r97, 4;
	add.s64 	%rd32, %rd2, %rd31;
	ld.global.f32 	%f59, [%rd32];
	st.shared.f32 	[%r90+640], %f59;
	add.s64 	%rd33, %rd1, %rd31;
	ld.global.f32 	%f60, [%rd33];
	st.shared.f32 	[%r92+640], %f60;
	add.s32 	%r98, %r86, 192;
	mul.wide.u32 	%rd34, %r98, 4;
	add.s64 	%rd35, %rd2, %rd34;
	ld.global.f32 	%f61, [%rd35];
	st.shared.f32 	[%r90+768], %f61;
	add.s64 	%rd36, %rd1, %rd34;
	ld.global.f32 	%f62, [%rd36];
	st.shared.f32 	[%r92+768], %f62;
	add.s32 	%r99, %r86, 224;
	mul.wide.u32 	%rd37, %r99, 4;
	add.s64 	%rd38, %rd2, %rd37;
	ld.global.f32 	%f63, [%rd38];
	st.shared.f32 	[%r90+896], %f63;
	add.s64 	%rd39, %rd1, %rd37;
	ld.global.f32 	%f64, [%rd39];
	st.shared.f32 	[%r92+896], %f64;
	add.s32 	%r278, %r278, 8;
	setp.ne.s32 	%p4, %r278, %r20;
	mov.u32 	%r280, %r20;
	@%p4 bra 	$L__BB0_5;
$L__BB0_6:
	setp.eq.s32 	%p5, %r14, 0;
	@%p5 bra 	$L__BB0_14;
	setp.lt.u32 	%p6, %r15, 3;
	@%p6 bra 	$L__BB0_9;
	shl.b32 	%r100, %r280, 5;
	add.s32 	%r101, %r27, %r100;
	mul.wide.u32 	%rd40, %r101, 4;
	add.s64 	%rd41, %rd2, %rd40;
	ld.global.f32 	%f65, [%rd41];
	add.s32 	%r102, %r5, %r100;
	shl.b32 	%r103, %r102, 2;
	mov.u32 	%r104, _ZZ15flash_attentionPfS_S_S_S_S_iiiE2kj;
	add.s32 	%r105, %r104, %r103;
	st.shared.f32 	[%r105], %f65;
	add.s64 	%rd42, %rd1, %rd40;
	ld.global.f32 	%f66, [%rd42];
	mov.u32 	%r106, _ZZ15flash_attentionPfS_S_S_S_S_iiiE2vj;
	add.s32 	%r107, %r106, %r103;
	st.shared.f32 	[%r107], %f66;
	add.s32 	%r108, %r101, 32;
	mul.wide.u32 	%rd43, %r108, 4;
	add.s64 	%rd44, %rd2, %rd43;
	ld.global.f32 	%f67, [%rd44];
	st.shared.f32 	[%r105+128], %f67;
	add.s64 	%rd45, %rd1, %rd43;
	ld.global.f32 	%f68, [%rd45];
	st.shared.f32 	[%r107+128], %f68;
	add.s32 	%r109, %r101, 64;
	mul.wide.u32 	%rd46, %r109, 4;
	add.s64 	%rd47, %rd2, %rd46;
	ld.global.f32 	%f69, [%rd47];
	st.shared.f32 	[%r105+256], %f69;
	add.s64 	%rd48, %rd1, %rd46;
	ld.global.f32 	%f70, [%rd48];
	st.shared.f32 	[%r107+256], %f70;
	add.s32 	%r110, %r101, 96;
	mul.wide.u32 	%rd49, %r110, 4;
	add.s64 	%rd50, %rd2, %rd49;
	ld.global.f32 	%f71, [%rd50];
	st.shared.f32 	[%r105+384], %f71;
	add.s64 	%rd51, %rd1, %rd49;
	ld.global.f32 	%f72, [%rd51];
	st.shared.f32 	[%r107+384], %f72;
	add.s32 	%r280, %r280, 4;
$L__BB0_9:
	setp.eq.s32 	%p7, %r16, 0;
	@%p7 bra 	$L__BB0_14;
	setp.eq.s32 	%p8, %r17, 0;
	@%p8 bra 	$L__BB0_12;
	shl.b32 	%r111, %r280, 5;
	add.s32 	%r112, %r27, %r111;
	mul.wide.u32 	%rd52, %r112, 4;
	add.s64 	%rd53, %rd2, %rd52;
	ld.global.f32 	%f73, [%rd53];
	add.s32 	%r113, %r5, %r111;
	shl.b32 	%r114, %r113, 2;
	mov.u32 	%r115, _ZZ15flash_attentionPfS_S_S_S_S_iiiE2kj;
	add.s32 	%r116, %r115, %r114;
	st.shared.f32 	[%r116], %f73;
	add.s64 	%rd54, %rd1, %rd52;
	ld.global.f32 	%f74, [%rd54];
	mov.u32 	%r117, _ZZ15flash_attentionPfS_S_S_S_S_iiiE2vj;
	add.s32 	%r118, %r117, %r114;
	st.shared.f32 	[%r118], %f74;
	add.s32 	%r119, %r112, 32;
	mul.wide.u32 	%rd55, %r119, 4;
	add.s64 	%rd56, %rd2, %rd55;
	ld.global.f32 	%f75, [%rd56];
	st.shared.f32 	[%r116+128], %f75;
	add.s64 	%rd57, %rd1, %rd55;
	ld.global.f32 	%f76, [%rd57];
	st.shared.f32 	[%r118+128], %f76;
	add.s32 	%r280, %r280, 2;
$L__BB0_12:
	setp.eq.s32 	%p9, %r25, 0;
	@%p9 bra 	$L__BB0_14;
	shl.b32 	%r120, %r280, 5;
	add.s32 	%r121, %r27, %r120;
	mul.wide.u32 	%rd58, %r121, 4;
	add.s64 	%rd59, %rd2, %rd58;
	ld.global.f32 	%f77, [%rd59];
	add.s32 	%r122, %r5, %r120;
	shl.b32 	%r123, %r122, 2;
	mov.u32 	%r124, _ZZ15flash_attentionPfS_S_S_S_S_iiiE2kj;
	add.s32 	%r125, %r124, %r123;
	st.shared.f32 	[%r125], %f77;
	add.s64 	%rd60, %rd1, %rd58;
	ld.global.f32 	%f78, [%rd60];
	mov.u32 	%r126, _ZZ15flash_attentionPfS_S_S_S_S_iiiE2vj;
	add.s32 	%r127, %r126, %r123;
	st.shared.f32 	[%r127], %f78;
$L__BB0_14:
	setp.lt.s32 	%p10, %r60, 32;
	bar.sync 	0;
	@%p10 bra 	$L__BB0_26;
	setp.lt.u32 	%p11, %r26, 7;
	mov.b32 	%r284, 0;
	@%p11 bra 	$L__BB0_18;
	mov.b32 	%r282, 0;
$L__BB0_17:
	.pragma "nounroll";
	shl.b32 	%r130, %r282, 5;
	add.s32 	%r131, %r6, %r130;
	mul.wide.u32 	%rd61, %r131, 4;
	add.s64 	%rd62, %rd3, %rd61;
	ld.global.f32 	%f79, [%rd62];
	add.s32 	%r132, %r5, %r130;
	shl.b32 	%r133, %r132, 2;
	mov.u32 	%r134, _ZZ15flash_attentionPfS_S_S_S_S_iiiE2qi;
	add.s32 	%r135, %r134, %r133;
	st.shared.f32 	[%r135], %f79;
	add.s64 	%rd63, %rd4, %rd61;
	ld.global.f32 	%f80, [%rd63];
	mov.u32 	%r136, _ZZ15flash_attentionPfS_S_S_S_S_iiiE2oi;
	add.s32 	%r137, %r136, %r133;
	st.shared.f32 	[%r137], %f80;
	add.s32 	%r138, %r131, 32;
	mul.wide.u32 	%rd64, %r138, 4;
	add.s64 	%rd65, %rd3, %rd64;
	ld.global.f32 	%f81, [%rd65];
	st.shared.f32 	[%r135+128], %f81;
	add.s64 	%rd66, %rd4, %rd64;
	ld.global.f32 	%f82, [%rd66];
	st.shared.f32 	[%r137+128], %f82;
	add.s32 	%r139, %r131, 64;
	mul.wide.u32 	%rd67, %r139, 4;
	add.s64 	%rd68, %rd3, %rd67;
	ld.global.f32 	%f83, [%rd68];
	st.shared.f32 	[%r135+256], %f83;
	add.s64 	%rd69, %rd4, %rd67;
	ld.global.f32 	%f84, [%rd69];
	st.shared.f32 	[%r137+256], %f84;
	add.s32 	%r140, %r131, 96;
	mul.wide.u32 	%rd70, %r140, 4;
	add.s64 	%rd71, %rd3, %rd70;
	ld.global.f32 	%f85, [%rd71];
	st.shared.f32 	[%r135+384], %f85;
	add.s64 	%rd72, %rd4, %rd70;
	ld.global.f32 	%f86, [%rd72];
	st.shared.f32 	[%r137+384], %f86;
	add.s32 	%r141, %r131, 128;
	mul.wide.u32 	%rd73, %r141, 4;
	add.s64 	%rd74, %rd3, %rd73;
	ld.global.f32 	%f87, [%rd74];
	st.shared.f32 	[%r135+512], %f87;
	add.s64 	%rd75, %rd4, %rd73;
	ld.global.f32 	%f88, [%rd75];
	st.shared.f32 	[%r137+512], %f88;
	add.s32 	%r142, %r131, 160;
	mul.wide.u32 	%rd76, %r142, 4;
	add.s64 	%rd77, %rd3, %rd76;
	ld.global.f32 	%f89, [%rd77];
	st.shared.f32 	[%r135+640], %f89;
	add.s64 	%rd78, %rd4, %rd76;
	ld.global.f32 	%f90, [%rd78];
	st.shared.f32 	[%r137+640], %f90;
	add.s32 	%r143, %r131, 192;
	mul.wide.u32 	%rd79, %r143, 4;
	add.s64 	%rd80, %rd3, %rd79;
	ld.global.f32 	%f91, [%rd80];
	st.shared.f32 	[%r135+768], %f91;
	add.s64 	%rd81, %rd4, %rd79;
	ld.global.f32 	%f92, [%rd81];
	st.shared.f32 	[%r137+768], %f92;
	add.s32 	%r144, %r131, 224;
	mul.wide.u32 	%rd82, %r144, 4;
	add.s64 	%rd83, %rd3, %rd82;
	ld.global.f32 	%f93, [%rd83];
	st.shared.f32 	[%r135+896], %f93;
	add.s64 	%rd84, %rd4, %rd82;
	ld.global.f32 	%f94, [%rd84];
	st.shared.f32 	[%r137+896], %f94;
	add.s32 	%r282, %r282, 8;
	setp.ne.s32 	%p12, %r282, %r20;
	mov.u32 	%r284, %r20;
	@%p12 bra 	$L__BB0_17;
$L__BB0_18:
	setp.eq.s32 	%p13, %r14, 0;
	@%p13 bra 	$L__BB0_26;
	setp.lt.u32 	%p14, %r15, 3;
	@%p14 bra 	$L__BB0_21;
	shl.b32 	%r145, %r284, 5;
	add.s32 	%r146, %r6, %r145;
	mul.wide.u32 	%rd85, %r146, 4;
	add.s64 	%rd86, %rd3, %rd85;
	ld.global.f32 	%f95, [%rd86];
	add.s32 	%r147, %r5, %r145;
	shl.b32 	%r148, %r147, 2;
	mov.u32 	%r149, _ZZ15flash_attentionPfS_S_S_S_S_iiiE2qi;
	add.s32 	%r150, %r149, %r148;
	st.shared.f32 	[%r150], %f95;
	add.s64 	%rd87, %rd4, %rd85;
	ld.global.f32 	%f96, [%rd87];
	mov.u32 	%r151, _ZZ15flash_attentionPfS_S_S_S_S_iiiE2oi;
	add.s32 	%r152, %r151, %r148;
	st.shared.f32 	[%r152], %f96;
	add.s32 	%r153, %r146, 32;
	mul.wide.u32 	%rd88, %r153, 4;
	add.s64 	%rd89, %rd3, %rd88;
	ld.global.f32 	%f97, [%rd89];
	st.shared.f32 	[%r150+128], %f97;
	add.s64 	%rd90, %rd4, %rd88;
	ld.global.f32 	%f98, [%rd90];
	st.shared.f32 	[%r152+128], %f98;
	add.s32 	%r154, %r146, 64;
	mul.wide.u32 	%rd91, %r154, 4;
	add.s64 	%rd92, %rd3, %rd91;
	ld.global.f32 	%f99, [%rd92];
	st.shared.f32 	[%r150+256], %f99;
	add.s64 	%rd93, %rd4, %rd91;
	ld.global.f32 	%f100, [%rd93];
	st.shared.f32 	[%r152+256], %f100;
	add.s32 	%r155, %r146, 96;
	mul.wide.u32 	%rd94, %r155, 4;
	add.s64 	%rd95, %rd3, %rd94;
	ld.global.f32 	%f101, [%rd95];
	st.shared.f32 	[%r150+384], %f101;
	add.s64 	%rd96, %rd4, %rd94;
	ld.global.f32 	%f102, [%rd96];
	st.shared.f32 	[%r152+384], %f102;
	add.s32 	%r284, %r284, 4;
$L__BB0_21:
	setp.eq.s32 	%p15, %r16, 0;
	@%p15 bra 	$L__BB0_26;
	setp.eq.s32 	%p16, %r17, 0;
	@%p16 bra 	$L__BB0_24;
	shl.b32 	%r156, %r284, 5;
	add.s32 	%r157, %r6, %r156;
	mul.wide.u32 	%rd97, %r157, 4;
	add.s64 	%rd98, %rd3, %rd97;
	ld.global.f32 	%f103, [%rd98];
	add.s32 	%r158, %r5, %r156;
	shl.b32 	%r159, %r158, 2;
	mov.u32 	%r160, _ZZ15flash_attentionPfS_S_S_S_S_iiiE2qi;
	add.s32 	%r161, %r160, %r159;
	st.shared.f32 	[%r161], %f103;
	add.s64 	%rd99, %rd4, %rd97;
	ld.global.f32 	%f104, [%rd99];
	mov.u32 	%r162, _ZZ15flash_attentionPfS_S_S_S_S_iiiE2oi;
	add.s32 	%r163, %r162, %r159;
	st.shared.f32 	[%r163], %f104;
	add.s32 	%r164, %r157, 32;
	mul.wide.u32 	%rd100, %r164, 4;
	add.s64 	%rd101, %rd3, %rd100;
	ld.global.f32 	%f105, [%rd101];
	st.shared.f32 	[%r161+128], %f105;
	add.s64 	%rd102, %rd4, %rd100;
	ld.global.f32 	%f106, [%rd102];
	st.shared.f32 	[%r163+128], %f106;
	add.s32 	%r284, %r284, 2;
$L__BB0_24:
	setp.eq.s32 	%p17, %r25, 0;
	@%p17 bra 	$L__BB0_26;
	shl.b32 	%r165, %r284, 5;
	add.s32 	%r166, %r6, %r165;
	mul.wide.u32 	%rd103, %r166, 4;
	add.s64 	%rd104, %rd3, %rd103;
	ld.global.f32 	%f107, [%rd104];
	add.s32 	%r167, %r5, %r165;
	shl.b32 	%r168, %r167, 2;
	mov.u32 	%r169, _ZZ15flash_attentionPfS_S_S_S_S_iiiE2qi;
	add.s32 	%r170, %r169, %r168;
	st.shared.f32 	[%r170], %f107;
	add.s64 	%rd105, %rd4, %rd103;
	ld.global.f32 	%f108, [%rd105];
	mov.u32 	%r171, _ZZ15flash_attentionPfS_S_S_S_S_iiiE2oi;
	add.s32 	%r172, %r171, %r168;
	st.shared.f32 	[%r172], %f108;
$L__BB0_26:
	setp.ne.s32 	%p18, %r3, 0;
	@%p18 bra 	$L__BB0_28;
	ld.global.f32 	%f109, [%rd5];
	st.shared.f32 	[%r7], %f109;
	ld.global.f32 	%f110, [%rd6];
	st.shared.f32 	[%r8], %f110;
$L__BB0_28:
	setp.lt.s32 	%p19, %r60, 1;
	bar.sync 	0;
	mov.f32 	%f455, 0f00000000;
	@%p19 bra 	$L__BB0_40;
	setp.lt.u32 	%p20, %r60, 8;
	mov.f32 	%f455, 0f00000000;
	mov.b32 	%r288, 0;
	@%p20 bra 	$L__BB0_32;
	mov.f32 	%f455, 0f00000000;
	mov.b32 	%r286, 0;
$L__BB0_31:
	.pragma "nounroll";
	add.s32 	%r175, %r4, %r286;
	shl.b32 	%r176, %r175, 2;
	mov.u32 	%r177, _ZZ15flash_attentionPfS_S_S_S_S_iiiE2qi;
	add.s32 	%r178, %r177, %r176;
	ld.shared.f32 	%f115, [%r178];
	add.s32 	%r179, %r9, %r286;
	shl.b32 	%r180, %r179, 2;
	mov.u32 	%r181, _ZZ15flash_attentionPfS_S_S_S_S_iiiE2kj;
	add.s32 	%r182, %r181, %r180;
	ld.shared.f32 	%f116, [%r182];
	fma.rn.f32 	%f117, %f115, %f116, %f455;
	ld.shared.f32 	%f118, [%r178+4];
	ld.shared.f32 	%f119, [%r182+4];
	fma.rn.f32 	%f120, %f118, %f119, %f117;
	ld.shared.f32 	%f121, [%r178+8];
	ld.shared.f32 	%f122, [%r182+8];
	fma.rn.f32 	%f123, %f121, %f122, %f120;
	ld.shared.f32 	%f124, [%r178+12];
	ld.shared.f32 	%f125, [%r182+12];
	fma.rn.f32 	%f126, %f124, %f125, %f123;
	ld.shared.f32 	%f127, [%r178+16];
	ld.shared.f32 	%f128, [%r182+16];
	fma.rn.f32 	%f129, %f127, %f128, %f126;
	ld.shared.f32 	%f130, [%r178+20];
	ld.shared.f32 	%f131, [%r182+20];
	fma.rn.f32 	%f132, %f130, %f131, %f129;
	ld.shared.f32 	%f133, [%r178+24];
	ld.shared.f32 	%f134, [%r182+24];
	fma.rn.f32 	%f135, %f133, %f134, %f132;
	ld.shared.f32 	%f136, [%r178+28];
	ld.shared.f32 	%f137, [%r182+28];
	fma.rn.f32 	%f455, %f136, %f137, %f135;
	add.s32 	%r286, %r286, 8;
	setp.ne.s32 	%p21, %r286, %r21;
	mov.u32 	%r288, %r21;
	@%p21 bra 	$L__BB0_31;
$L__BB0_32:
	setp.eq.s32 	%p22, %r18, 0;
	@%p22 bra 	$L__BB0_40;
	add.s32 	%r183, %r18, -1;
	setp.lt.u32 	%p23, %r183, 3;
	@%p23 bra 	$L__BB0_35;
	add.s32 	%r184, %r4, %r288;
	shl.b32 	%r185, %r184, 2;
	mov.u32 	%r186, _ZZ15flash_attentionPfS_S_S_S_S_iiiE2qi;
	add.s32 	%r187, %r186, %r185;
	ld.shared.f32 	%f139, [%r187];
	add.s32 	%r188, %r9, %r288;
	shl.b32 	%r189, %r188, 2;
	mov.u32 	%r190, _ZZ15flash_attentionPfS_S_S_S_S_iiiE2kj;
	add.s32 	%r191, %r190, %r189;
	ld.shared.f32 	%f140, [%r191];
	fma.rn.f32 	%f141, %f139, %f140, %f455;
	ld.shared.f32 	%f142, [%r187+4];
	ld.shared.f32 	%f143, [%r191+4];
	fma.rn.f32 	%f144, %f142, %f143, %f141;
	ld.shared.f32 	%f145, [%r187+8];
	ld.shared.f32 	%f146, [%r191+8];
	fma.rn.f32 	%f147, %f145, %f146, %f144;
	ld.shared.f32 	%f148, [%r187+12];
	ld.shared.f32 	%f149, [%r191+12];
	fma.rn.f32 	%f455, %f148, %f149, %f147;
	add.s32 	%r288, %r288, 4;
$L__BB0_35:
	setp.eq.s32 	%p24, %r19, 0;
	@%p24 bra 	$L__BB0_40;
	setp.eq.s32 	%p25, %r19, 1;
	@%p25 bra 	$L__BB0_38;
	add.s32 	%r192, %r4, %r288;
	shl.b32 	%r193, %r192, 2;
	mov.u32 	%r194, _ZZ15flash_attentionPfS_S_S_S_S_iiiE2qi;
	add.s32 	%r195, %r194, %r193;
	ld.shared.f32 	%f151, [%r195];
	add.s32 	%r196, %r9, %r288;
	shl.b32 	%r197, %r196, 2;
	mov.u32 	%r198, _ZZ15flash_attentionPfS_S_S_S_S_iiiE2kj;
	add.s32 	%r199, %r198, %r197;
	ld.shared.f32 	%f152, [%r199];
	fma.rn.f32 	%f153, %f151, %f152, %f455;
	ld.shared.f32 	%f154, [%r195+4];
	ld.shared.f32 	%f155, [%r199+4];
	fma.rn.f32 	%f455, %f154, %f155, %f153;
	add.s32 	%r288, %r288, 2;
$L__BB0_38:
	setp.eq.s32 	%p26, %r22, 0;
	@%p26 bra 	$L__BB0_40;
	add.s32 	%r200, %r4, %r288;
	shl.b32 	%r201, %r200, 2;
	mov.u32 	%r202, _ZZ15flash_attentionPfS_S_S_S_S_iiiE2qi;
	add.s32 	%r203, %r202, %r201;
	ld.shared.f32 	%f156, [%r203];
	add.s32 	%r204, %r9, %r288;
	shl.b32 	%r205, %r204, 2;
	mov.u32 	%r206, _ZZ15flash_attentionPfS_S_S_S_S_iiiE2kj;
	add.s32 	%r207, %r206, %r205;
	ld.shared.f32 	%f157, [%r207];
	fma.rn.f32 	%f455, %f156, %f157, %f455;
$L__BB0_40:
	setp.ne.s32 	%p27, %r3, 0;
	mul.f32 	%f160, %f159, %f455;
	st.shared.f32 	[%r10], %f160;
	bar.sync 	0;
	@%p27 bra 	$L__BB0_42;
	shl.b32 	%r208, %r2, 7;
	mov.u32 	%r209, _ZZ15flash_attentionPfS_S_S_S_S_iiiE3sij;
	add.s32 	%r210, %r209, %r208;
	ld.shared.f32 	%f161, [%r210];
	ld.shared.f32 	%f162, [%r210+4];
	setp.gt.f32 	%p28, %f161, %f162;
	selp.f32 	%f163, %f161, %f162, %p28;
	ld.shared.f32 	%f164, [%r210+8];
	setp.gt.f32 	%p29, %f163, %f164;
	selp.f32 	%f165, %f163, %f164, %p29;
	ld.shared.f32 	%f166, [%r210+12];
	setp.gt.f32 	%p30, %f165, %f166;
	selp.f32 	%f167, %f165, %f166, %p30;
	ld.shared.f32 	%f168, [%r210+16];
	setp.gt.f32 	%p31, %f167, %f168;
	selp.f32 	%f169, %f167, %f168, %p31;
	ld.shared.f32 	%f170, [%r210+20];
	setp.gt.f32 	%p32, %f169, %f170;
	selp.f32 	%f171, %f169, %f170, %p32;
	ld.shared.f32 	%f172, [%r210+24];
	setp.gt.f32 	%p33, %f171, %f172;
	selp.f32 	%f173, %f171, %f172, %p33;
	ld.shared.f32 	%f174, [%r210+28];
	setp.gt.f32 	%p34, %f173, %f174;
	selp.f32 	%f175, %f173, %f174, %p34;
	ld.shared.f32 	%f176, [%r210+32];
	setp.gt.f32 	%p35, %f175, %f176;
	selp.f32 	%f177, %f175, %f176, %p35;
	ld.shared.f32 	%f178, [%r210+36];
	setp.gt.f32 	%p36, %f177, %f178;
	selp.f32 	%f179, %f177, %f178, %p36;
	ld.shared.f32 	%f180, [%r210+40];
	setp.gt.f32 	%p37, %f179, %f180;
	selp.f32 	%f181, %f179, %f180, %p37;
	ld.shared.f32 	%f182, [%r210+44];
	setp.gt.f32 	%p38, %f181, %f182;
	selp.f32 	%f183, %f181, %f182, %p38;
	ld.shared.f32 	%f184, [%r210+48];
	setp.gt.f32 	%p39, %f183, %f184;
	selp.f32 	%f185, %f183, %f184, %p39;
	ld.shared.f32 	%f186, [%r210+52];
	setp.gt.f32 	%p40, %f185, %f186;
	selp.f32 	%f187, %f185, %f186, %p40;
	ld.shared.f32 	%f188, [%r210+56];
	setp.gt.f32 	%p41, %f187, %f188;
	selp.f32 	%f189, %f187, %f188, %p41;
	ld.shared.f32 	%f190, [%r210+60];
	setp.gt.f32 	%p42, %f189, %f190;
	selp.f32 	%f191, %f189, %f190, %p42;
	ld.shared.f32 	%f192, [%r210+64];
	setp.gt.f32 	%p43, %f191, %f192;
	selp.f32 	%f193, %f191, %f192, %p43;
	ld.shared.f32 	%f194, [%r210+68];
	setp.gt.f32 	%p44, %f193, %f194;
	selp.f32 	%f195, %f193, %f194, %p44;
	ld.shared.f32 	%f196, [%r210+72];
	setp.gt.f32 	%p45, %f195, %f196;
	selp.f32 	%f197, %f195, %f196, %p45;
	ld.shared.f32 	%f198, [%r210+76];
	setp.gt.f32 	%p46, %f197, %f198;
	selp.f32 	%f199, %f197, %f198, %p46;
	ld.shared.f32 	%f200, [%r210+80];
	setp.gt.f32 	%p47, %f199, %f200;
	selp.f32 	%f201, %f199, %f200, %p47;
	ld.shared.f32 	%f202, [%r210+84];
	setp.gt.f32 	%p48, %f201, %f202;
	selp.f32 	%f203, %f201, %f202, %p48;
	ld.shared.f32 	%f204, [%r210+88];
	setp.gt.f32 	%p49, %f203, %f204;
	selp.f32 	%f205, %f203, %f204, %p49;
	ld.shared.f32 	%f206, [%r210+92];
	setp.gt.f32 	%p50, %f205, %f206;
	selp.f32 	%f207, %f205, %f206, %p50;
	ld.shared.f32 	%f208, [%r210+96];
	setp.gt.f32 	%p51, %f207, %f208;
	selp.f32 	%f209, %f207, %f208, %p51;
	ld.shared.f32 	%f210, [%r210+100];
	setp.gt.f32 	%p52, %f209, %f210;
	selp.f32 	%f211, %f209, %f210, %p52;
	ld.shared.f32 	%f212, [%r210+104];
	setp.gt.f32 	%p53, %f211, %f212;
	selp.f32 	%f213, %f211, %f212, %p53;
	ld.shared.f32 	%f214, [%r210+108];
	setp.gt.f32 	%p54, %f213, %f214;
	selp.f32 	%f215, %f213, %f214, %p54;
	ld.shared.f32 	%f216, [%r210+112];
	setp.gt.f32 	%p55, %f215, %f216;
	selp.f32 	%f217, %f215, %f216, %p55;
	ld.shared.f32 	%f218, [%r210+116];
	setp.gt.f32 	%p56, %f217, %f218;
	selp.f32 	%f219, %f217, %f218, %p56;
	ld.shared.f32 	%f220, [%r210+120];
	setp.gt.f32 	%p57, %f219, %f220;
	selp.f32 	%f221, %f219, %f220, %p57;
	ld.shared.f32 	%f222, [%r210+124];
	setp.gt.f32 	%p58, %f221, %f222;
	selp.f32 	%f223, %f221, %f222, %p58;
	st.shared.f32 	[%r11], %f223;
$L__BB0_42:
	shl.b32 	%r211, %r2, 2;
	mov.u32 	%r212, _ZZ15flash_attentionPfS_S_S_S_S_iiiE3lij;
	add.s32 	%r49, %r212, %r211;
	setp.ne.s32 	%p59, %r3, 0;
	bar.sync 	0;
	ld.shared.f32 	%f224, [%r10];
	ld.shared.f32 	%f225, [%r11];
	sub.f32 	%f226, %f224, %f225;
	fma.rn.f32 	%f227, %f226, 0f3BBB989D, 0f3F000000;
	cvt.sat.f32.f32 	%f228, %f227;
	mov.f32 	%f229, 0f4B400001;
	mov.f32 	%f230, 0f437C0000;
	fma.rm.f32 	%f231, %f228, %f230, %f229;
	add.f32 	%f232, %f231, 0fCB40007F;
	neg.f32 	%f233, %f232;
	fma.rn.f32 	%f234, %f226, 0f3FB8AA3B, %f233;
	fma.rn.f32 	%f235, %f226, 0f32A57060, %f234;
	mov.b32 	%r213, %f231;
	shl.b32 	%r214, %r213, 23;
	mov.b32 	%f236, %r214;
	ex2.approx.ftz.f32 	%f237, %f235;
	mul.f32 	%f238, %f237, %f236;
	shl.b32 	%r215, %r2, 5;
	sub.s32 	%r216, %r5, %r215;
	shl.b32 	%r217, %r216, 2;
	mov.u32 	%r218, _ZZ15flash_attentionPfS_S_S_S_S_iiiE3pij;
	add.s32 	%r219, %r218, %r217;
	st.shared.f32 	[%r219], %f238;
	bar.sync 	0;
	@%p59 bra 	$L__BB0_44;
	ld.shared.f32 	%f239, [%r23];
	add.f32 	%f240, %f239, 0f00000000;
	ld.shared.f32 	%f241, [%r23+4];
	add.f32 	%f242, %f240, %f241;
	ld.shared.f32 	%f243, [%r23+8];
	add.f32 	%f244, %f242, %f243;
	ld.shared.f32 	%f245, [%r23+12];
	add.f32 	%f246, %f244, %f245;
	ld.shared.f32 	%f247, [%r23+16];
	add.f32 	%f248, %f246, %f247;
	ld.shared.f32 	%f249, [%r23+20];
	add.f32 	%f250, %f248, %f249;
	ld.shared.f32 	%f251, [%r23+24];
	add.f32 	%f252, %f250, %f251;
	ld.shared.f32 	%f253, [%r23+28];
	add.f32 	%f254, %f252, %f253;
	ld.shared.f32 	%f255, [%r23+32];
	add.f32 	%f256, %f254, %f255;
	ld.shared.f32 	%f257, [%r23+36];
	add.f32 	%f258, %f256, %f257;
	ld.shared.f32 	%f259, [%r23+40];
	add.f32 	%f260, %f258, %f259;
	ld.shared.f32 	%f261, [%r23+44];
	add.f32 	%f262, %f260, %f261;
	ld.shared.f32 	%f263, [%r23+48];
	add.f32 	%f264, %f262, %f263;
	ld.shared.f32 	%f265, [%r23+52];
	add.f32 	%f266, %f264, %f265;
	ld.shared.f32 	%f267, [%r23+56];
	add.f32 	%f268, %f266, %f267;
	ld.shared.f32 	%f269, [%r23+60];
	add.f32 	%f270, %f268, %f269;
	ld.shared.f32 	%f271, [%r23+64];
	add.f32 	%f272, %f270, %f271;
	ld.shared.f32 	%f273, [%r23+68];
	add.f32 	%f274, %f272, %f273;
	ld.shared.f32 	%f275, [%r23+72];
	add.f32 	%f276, %f274, %f275;
	ld.shared.f32 	%f277, [%r23+76];
	add.f32 	%f278, %f276, %f277;
	ld.shared.f32 	%f279, [%r23+80];
	add.f32 	%f280, %f278, %f279;
	ld.shared.f32 	%f281, [%r23+84];
	add.f32 	%f282, %f280, %f281;
	ld.shared.f32 	%f283, [%r23+88];
	add.f32 	%f284, %f282, %f283;
	ld.shared.f32 	%f285, [%r23+92];
	add.f32 	%f286, %f284, %f285;
	ld.shared.f32 	%f287, [%r23+96];
	add.f32 	%f288, %f286, %f287;
	ld.shared.f32 	%f289, [%r23+100];
	add.f32 	%f290, %f288, %f289;
	ld.shared.f32 	%f291, [%r23+104];
	add.f32 	%f292, %f290, %f291;
	ld.shared.f32 	%f293, [%r23+108];
	add.f32 	%f294, %f292, %f293;
	ld.shared.f32 	%f295, [%r23+112];
	add.f32 	%f296, %f294, %f295;
	ld.shared.f32 	%f297, [%r23+116];
	add.f32 	%f298, %f296, %f297;
	ld.shared.f32 	%f299, [%r23+120];
	add.f32 	%f300, %f298, %f299;
	ld.shared.f32 	%f301, [%r23+124];
	add.f32 	%f302, %f300, %f301;
	st.shared.f32 	[%r49], %f302;
$L__BB0_44:
	setp.ne.s32 	%p60, %r3, 0;
	bar.sync 	0;
	@%p60 bra 	$L__BB0_46;
	ld.shared.f32 	%f303, [%r8];
	ld.shared.f32 	%f304, [%r11];
	setp.gt.f32 	%p61, %f303, %f304;
	selp.f32 	%f305, %f303, %f304, %p61;
	st.shared.f32 	[%r12], %f305;
	sub.f32 	%f306, %f303, %f305;
	fma.rn.f32 	%f307, %f306, 0f3BBB989D, 0f3F000000;
	cvt.sat.f32.f32 	%f308, %f307;
	mov.f32 	%f309, 0f4B400001;
	mov.f32 	%f310, 0f437C0000;
	fma.rm.f32 	%f311, %f308, %f310, %f309;
	add.f32 	%f312, %f311, 0fCB40007F;
	neg.f32 	%f313, %f312;
	fma.rn.f32 	%f314, %f306, 0f3FB8AA3B, %f313;
	fma.rn.f32 	%f315, %f306, 0f32A57060, %f314;
	mov.b32 	%r220, %f311;
	shl.b32 	%r221, %r220, 23;
	mov.b32 	%f316, %r221;
	ex2.approx.ftz.f32 	%f317, %f315;
	mul.f32 	%f318, %f317, %f316;
	ld.shared.f32 	%f319, [%r7];
	sub.f32 	%f320, %f304, %f305;
	fma.rn.f32 	%f321, %f320, 0f3BBB989D, 0f3F000000;
	cvt.sat.f32.f32 	%f322, %f321;
	fma.rm.f32 	%f323, %f322, %f310, %f309;
	add.f32 	%f324, %f323, 0fCB40007F;
	neg.f32 	%f325, %f324;
	fma.rn.f32 	%f326, %f320, 0f3FB8AA3B, %f325;
	fma.rn.f32 	%f327, %f320, 0f32A57060, %f326;
	mov.b32 	%r222, %f323;
	shl.b32 	%r223, %r222, 23;
	mov.b32 	%f328, %r223;
	ex2.approx.ftz.f32 	%f329, %f327;
	mul.f32 	%f330, %f329, %f328;
	ld.shared.f32 	%f331, [%r49];
	mul.f32 	%f332, %f331, %f330;
	fma.rn.f32 	%f333, %f319, %f318, %f332;
	st.shared.f32 	[%r13], %f333;
$L__BB0_46:
	setp.lt.s32 	%p62, %r60, 32;
	bar.sync 	0;
	@%p62 bra 	$L__BB0_49;
	ld.shared.f32 	%f334, [%r7];
	ld.shared.f32 	%f335, [%r8];
	ld.shared.f32 	%f336, [%r12];
	sub.f32 	%f337, %f335, %f336;
	fma.rn.f32 	%f338, %f337, 0f3BBB989D, 0f3F000000;
	cvt.sat.f32.f32 	%f339, %f338;
	mov.f32 	%f340, 0f4B400001;
	mov.f32 	%f341, 0f437C0000;
	fma.rm.f32 	%f342, %f339, %f341, %f340;
	add.f32 	%f343, %f342, 0fCB40007F;
	neg.f32 	%f344, %f343;
	fma.rn.f32 	%f345, %f337, 0f3FB8AA3B, %f344;
	fma.rn.f32 	%f346, %f337, 0f32A57060, %f345;
	mov.b32 	%r225, %f342;
	shl.b32 	%r226, %r225, 23;
	mov.b32 	%f347, %r226;
	ex2.approx.ftz.f32 	%f348, %f346;
	mul.f32 	%f349, %f348, %f347;
	mul.f32 	%f14, %f334, %f349;
	ld.shared.f32 	%f350, [%r11];
	sub.f32 	%f351, %f350, %f336;
	fma.rn.f32 	%f352, %f351, 0f3BBB989D, 0f3F000000;
	cvt.sat.f32.f32 	%f353, %f352;
	fma.rm.f32 	%f354, %f353, %f341, %f340;
	add.f32 	%f355, %f354, 0fCB40007F;
	neg.f32 	%f356, %f355;
	fma.rn.f32 	%f357, %f351, 0f3FB8AA3B, %f356;
	fma.rn.f32 	%f358, %f351, 0f32A57060, %f357;
	mov.b32 	%r227, %f354;
	shl.b32 	%r228, %r227, 23;
	mov.b32 	%f359, %r228;
	ex2.approx.ftz.f32 	%f360, %f358;
	mul.f32 	%f15, %f360, %f359;
	ld.shared.f32 	%f16, [%r13];
	ld.shared.f32 	%f17, [%r23];
	ld.shared.f32 	%f18, [%r23+4];
	ld.shared.f32 	%f19, [%r23+8];
	ld.shared.f32 	%f20, [%r23+12];
	ld.shared.f32 	%f21, [%r23+16];
	ld.shared.f32 	%f22, [%r23+20];
	ld.shared.f32 	%f23, [%r23+24];
	ld.shared.f32 	%f24, [%r23+28];
	ld.shared.f32 	%f25, [%r23+32];
	ld.shared.f32 	%f26, [%r23+36];
	ld.shared.f32 	%f27, [%r23+40];
	ld.shared.f32 	%f28, [%r23+44];
	ld.shared.f32 	%f29, [%r23+48];
	ld.shared.f32 	%f30, [%r23+52];
	ld.shared.f32 	%f31, [%r23+56];
	ld.shared.f32 	%f32, [%r23+60];
	ld.shared.f32 	%f33, [%r23+64];
	ld.shared.f32 	%f34, [%r23+68];
	ld.shared.f32 	%f35, [%r23+72];
	ld.shared.f32 	%f36, [%r23+76];
	ld.shared.f32 	%f37, [%r23+80];
	ld.shared.f32 	%f38, [%r23+84];
	ld.shared.f32 	%f39, [%r23+88];
	ld.shared.f32 	%f40, [%r23+92];
	ld.shared.f32 	%f41, [%r23+96];
	ld.shared.f32 	%f42, [%r23+100];
	ld.shared.f32 	%f43, [%r23+104];
	ld.shared.f32 	%f44, [%r23+108];
	ld.shared.f32 	%f45, [%r23+112];
	ld.shared.f32 	%f46, [%r23+116];
	ld.shared.f32 	%f47, [%r23+120];
	ld.shared.f32 	%f48, [%r23+124];
	mov.b32 	%r290, 0;
$L__BB0_48:
	shl.b32 	%r229, %r290, 5;
	add.s32 	%r230, %r229, %r3;
	shl.b32 	%r231, %r230, 2;
	mov.u32 	%r232, _ZZ15flash_attentionPfS_S_S_S_S_iiiE2vj;
	add.s32 	%r233, %r232, %r231;
	ld.shared.f32 	%f361, [%r233];
	fma.rn.f32 	%f362, %f17, %f361, 0f00000000;
	ld.shared.f32 	%f363, [%r233+256];
	fma.rn.f32 	%f364, %f18, %f363, %f362;
	ld.shared.f32 	%f365, [%r233+512];
	fma.rn.f32 	%f366, %f19, %f365, %f364;
	ld.shared.f32 	%f367, [%r233+768];
	fma.rn.f32 	%f368, %f20, %f367, %f366;
	ld.shared.f32 	%f369, [%r233+1024];
	fma.rn.f32 	%f370, %f21, %f369, %f368;
	ld.shared.f32 	%f371, [%r233+1280];
	fma.rn.f32 	%f372, %f22, %f371, %f370;
	ld.shared.f32 	%f373, [%r233+1536];
	fma.rn.f32 	%f374, %f23, %f373, %f372;
	ld.shared.f32 	%f375, [%r233+1792];
	fma.rn.f32 	%f376, %f24, %f375, %f374;
	ld.shared.f32 	%f377, [%r233+2048];
	fma.rn.f32 	%f378, %f25, %f377, %f376;
	ld.shared.f32 	%f379, [%r233+2304];
	fma.rn.f32 	%f380, %f26, %f379, %f378;
	ld.shared.f32 	%f381, [%r233+2560];
	fma.rn.f32 	%f382, %f27, %f381, %f380;
	ld.shared.f32 	%f383, [%r233+2816];
	fma.rn.f32 	%f384, %f28, %f383, %f382;
	ld.shared.f32 	%f385, [%r233+3072];
	fma.rn.f32 	%f386, %f29, %f385, %f384;
	ld.shared.f32 	%f387, [%r233+3328];
	fma.rn.f32 	%f388, %f30, %f387, %f386;
	ld.shared.f32 	%f389, [%r233+3584];
	fma.rn.f32 	%f390, %f31, %f389, %f388;
	ld.shared.f32 	%f391, [%r233+3840];
	fma.rn.f32 	%f392, %f32, %f391, %f390;
	ld.shared.f32 	%f393, [%r233+4096];
	fma.rn.f32 	%f394, %f33, %f393, %f392;
	ld.shared.f32 	%f395, [%r233+4352];
	fma.rn.f32 	%f396, %f34, %f395, %f394;
	ld.shared.f32 	%f397, [%r233+4608];
	fma.rn.f32 	%f398, %f35, %f397, %f396;
	ld.shared.f32 	%f399, [%r233+4864];
	fma.rn.f32 	%f400, %f36, %f399, %f398;
	ld.shared.f32 	%f401, [%r233+5120];
	fma.rn.f32 	%f402, %f37, %f401, %f400;
	ld.shared.f32 	%f403, [%r233+5376];
	fma.rn.f32 	%f404, %f38, %f403, %f402;
	ld.shared.f32 	%f405, [%r233+5632];
	fma.rn.f32 	%f406, %f39, %f405, %f404;
	ld.shared.f32 	%f407, [%r233+5888];
	fma.rn.f32 	%f408, %f40, %f407, %f406;
	ld.shared.f32 	%f409, [%r233+6144];
	fma.rn.f32 	%f410, %f41, %f409, %f408;
	ld.shared.f32 	%f411, [%r233+6400];
	fma.rn.f32 	%f412, %f42, %f411, %f410;
	ld.shared.f32 	%f413, [%r233+6656];
	fma.rn.f32 	%f414, %f43, %f413, %f412;
	ld.shared.f32 	%f415, [%r233+6912];
	fma.rn.f32 	%f416, %f44, %f415, %f414;
	ld.shared.f32 	%f417, [%r233+7168];
	fma.rn.f32 	%f418, %f45, %f417, %f416;
	ld.shared.f32 	%f419, [%r233+7424];
	fma.rn.f32 	%f420, %f46, %f419, %f418;
	ld.shared.f32 	%f421, [%r233+7680];
	fma.rn.f32 	%f422, %f47, %f421, %f420;
	ld.shared.f32 	%f423, [%r233+7936];
	fma.rn.f32 	%f424, %f48, %f423, %f422;
	add.s32 	%r234, %r5, %r229;
	shl.b32 	%r235, %r234, 2;
	mov.u32 	%r236, _ZZ15flash_attentionPfS_S_S_S_S_iiiE2oi;
	add.s32 	%r237, %r236, %r235;
	ld.shared.f32 	%f425, [%r237];
	mul.f32 	%f426, %f424, %f15;
	fma.rn.f32 	%f427, %f425, %f14, %f426;
	div.rn.f32 	%f428, %f427, %f16;
	st.shared.f32 	[%r237], %f428;
	add.s32 	%r290, %r290, 1;
	setp.ne.s32 	%p63, %r290, %r1;
	@%p63 bra 	$L__BB0_48;
$L__BB0_49:
	setp.ne.s32 	%p64, %r3, 0;
	bar.sync 	0;
	@%p64 bra 	$L__BB0_51;
	ld.shared.f32 	%f429, [%r12];
	st.shared.f32 	[%r8], %f429;
	ld.shared.f32 	%f430, [%r13];
	st.shared.f32 	[%r7], %f430;
$L__BB0_51:
	setp.lt.s32 	%p65, %r60, 32;
	@%p65 bra 	$L__BB0_63;
	add.s32 	%r239, %r1, -1;
	setp.lt.u32 	%p66, %r239, 7;
	mov.b32 	%r293, 0;
	@%p66 bra 	$L__BB0_55;
	mov.b32 	%r291, 0;
$L__BB0_54:
	.pragma "nounroll";
	shl.b32 	%r241, %r291, 5;
	add.s32 	%r242, %r5, %r241;
	shl.b32 	%r243, %r242, 2;
	mov.u32 	%r244, _ZZ15flash_attentionPfS_S_S_S_S_iiiE2oi;
	add.s32 	%r245, %r244, %r243;
	ld.shared.f32 	%f431, [%r245];
	add.s32 	%r246, %r6, %r241;
	mul.wide.u32 	%rd106, %r246, 4;
	add.s64 	%rd107, %rd4, %rd106;
	st.global.f32 	[%rd107], %f431;
	ld.shared.f32 	%f432, [%r245+128];
	add.s32 	%r247, %r246, 32;
	mul.wide.u32 	%rd108, %r247, 4;
	add.s64 	%rd109, %rd4, %rd108;
	st.global.f32 	[%rd109], %f432;
	ld.shared.f32 	%f433, [%r245+256];
	add.s32 	%r248, %r246, 64;
	mul.wide.u32 	%rd110, %r248, 4;
	add.s64 	%rd111, %rd4, %rd110;
	st.global.f32 	[%rd111], %f433;
	ld.shared.f32 	%f434, [%r245+384];
	add.s32 	%r249, %r246, 96;
	mul.wide.u32 	%rd112, %r249, 4;
	add.s64 	%rd113, %rd4, %rd112;
	st.global.f32 	[%rd113], %f434;
	ld.shared.f32 	%f435, [%r245+512];
	add.s32 	%r250, %r246, 128;
	mul.wide.u32 	%rd114, %r250, 4;
	add.s64 	%rd115, %rd4, %rd114;
	st.global.f32 	[%rd115], %f435;
	ld.shared.f32 	%f436, [%r245+640];
	add.s32 	%r251, %r246, 160;
	mul.wide.u32 	%rd116, %r251, 4;
	add.s64 	%rd117, %rd4, %rd116;
	st.global.f32 	[%rd117], %f436;
	ld.shared.f32 	%f437, [%r245+768];
	add.s32 	%r252, %r246, 192;
	mul.wide.u32 	%rd118, %r252, 4;
	add.s64 	%rd119, %rd4, %rd118;
	st.global.f32 	[%rd119], %f437;
	ld.shared.f32 	%f438, [%r245+896];
	add.s32 	%r253, %r246, 224;
	mul.wide.u32 	%rd120, %r253, 4;
	add.s64 	%rd121, %rd4, %rd120;
	st.global.f32 	[%rd121], %f438;
	add.s32 	%r291, %r291, 8;
	setp.ne.s32 	%p67, %r291, %r20;
	mov.u32 	%r293, %r20;
	@%p67 bra 	$L__BB0_54;
$L__BB0_55:
	setp.eq.s32 	%p68, %r14, 0;
	@%p68 bra 	$L__BB0_63;
	setp.lt.u32 	%p69, %r15, 3;
	@%p69 bra 	$L__BB0_58;
	shl.b32 	%r254, %r293, 5;
	add.s32 	%r255, %r5, %r254;
	shl.b32 	%r256, %r255, 2;
	mov.u32 	%r257, _ZZ15flash_attentionPfS_S_S_S_S_iiiE2oi;
	add.s32 	%r258, %r257, %r256;
	ld.shared.f32 	%f439, [%r258];
	add.s32 	%r259, %r6, %r254;
	mul.wide.u32 	%rd122, %r259, 4;
	add.s64 	%rd123, %rd4, %rd122;
	st.global.f32 	[%rd123], %f439;
	ld.shared.f32 	%f440, [%r258+128];
	add.s32 	%r260, %r259, 32;
	mul.wide.u32 	%rd124, %r260, 4;
	add.s64 	%rd125, %rd4, %rd124;
	st.global.f32 	[%rd125], %f440;
	ld.shared.f32 	%f441, [%r258+256];
	add.s32 	%r261, %r259, 64;
	mul.wide.u32 	%rd126, %r261, 4;
	add.s64 	%rd127, %rd4, %rd126;
	st.global.f32 	[%rd127], %f441;
	ld.shared.f32 	%f442, [%r258+384];
	add.s32 	%r262, %r259, 96;
	mul.wide.u32 	%rd128, %r262, 4;
	add.s64 	%rd129, %rd4, %rd128;
	st.global.f32 	[%rd129], %f442;
	add.s32 	%r293, %r293, 4;
$L__BB0_58:
	setp.eq.s32 	%p70, %r16, 0;
	@%p70 bra 	$L__BB0_63;
	setp.eq.s32 	%p71, %r17, 0;
	@%p71 bra 	$L__BB0_61;
	shl.b32 	%r263, %r293, 5;
	add.s32 	%r264, %r5, %r263;
	shl.b32 	%r265, %r264, 2;
	mov.u32 	%r266, _ZZ15flash_attentionPfS_S_S_S_S_iiiE2oi;
	add.s32 	%r267, %r266, %r265;
	ld.shared.f32 	%f443, [%r267];
	add.s32 	%r268, %r6, %r263;
	mul.wide.u32 	%rd130, %r268, 4;
	add.s64 	%rd131, %rd4, %rd130;
	st.global.f32 	[%rd131], %f443;
	ld.shared.f32 	%f444, [%r267+128];
	add.s32 	%r269, %r268, 32;
	mul.wide.u32 	%rd132, %r269, 4;
	add.s64 	%rd133, %rd4, %rd132;
	st.global.f32 	[%rd133], %f444;
	add.s32 	%r293, %r293, 2;
$L__BB0_61:
	and.b32  	%r270, %r1, 1;
	setp.eq.b32 	%p72, %r270, 1;
	not.pred 	%p73, %p72;
	@%p73 bra 	$L__BB0_63;
	shl.b32 	%r271, %r293, 5;
	add.s32 	%r272, %r5, %r271;
	shl.b32 	%r273, %r272, 2;
	mov.u32 	%r274, _ZZ15flash_attentionPfS_S_S_S_S_iiiE2oi;
	add.s32 	%r275, %r274, %r273;
	ld.shared.f32 	%f445, [%r275];
	add.s32 	%r276, %r6, %r271;
	mul.wide.u32 	%rd134, %r276, 4;
	add.s64 	%rd135, %rd4, %rd134;
	st.global.f32 	[%rd135], %f445;
$L__BB0_63:
	setp.ne.s32 	%p74, %r3, 0;
	@%p74 bra 	$L__BB0_65;
	ld.shared.f32 	%f446, [%r7];
	st.global.f32 	[%rd5], %f446;
	ld.shared.f32 	%f447, [%r8];
	st.global.f32 	[%rd6], %f447;
$L__BB0_65:
	add.s32 	%r277, %r277, 1;
	setp.ne.s32 	%p75, %r277, %r61;
	@%p75 bra 	$L__BB0_2;
$L__BB0_66:
	ret;

}


// ===== COMPILED SASS (sm_100) =====

	.target	sm_100

	.elftype	@"ET_EXEC"


//--------------------- .note.nv.tkinfo           --------------------------
	.section	.note.nv.tkinfo,"",@"SHT_NOTE"
	.sectionflags	@"SHF_NOTE_NV_TKINFO"
	.tkinfo
        /*0018*/ 	.word	0x00000002
        /*0030*/ 	.string	""
        /*0030*/ 	.string	"ptxas"
        /*0030*/ 	.string	"Cuda compilation tools, release 13.0, V13.0.88"
        /*0030*/ 	.string	"Build cuda_13.0.r13.0/compiler.36424714_0"
        /*0030*/ 	.string	"-arch sm_100 -m 64 "



//--------------------- .note.nv.cuinfo           --------------------------
	.section	.note.nv.cuinfo,"",@"SHT_NOTE"
	.sectionflags	@"SHF_NOTE_NV_CUINFO"
        /*0018*/ 	.short	0x0002
        /*001a*/ 	.short	0x0064
        /*001c*/ 	.short	0x0082
	.zero		2


//--------------------- .nv.info                  --------------------------
	.section	.nv.info,"",@"SHT_CUDA_INFO"
	.align	4


	//----- nvinfo : EIATTR_REGCOUNT
	.align		4
        /*0000*/ 	.byte	0x04, 0x2f
        /*0002*/ 	.short	(.L_1 - .L_0)
	.align		4
.L_0:
        /*0004*/ 	.word	index@(_Z15flash_attentionPfS_S_S_S_S_iii)
        /*0008*/ 	.word	0x0000003e


	//----- nvinfo : EIATTR_FRAME_SIZE
	.align		4
.L_1:
        /*000c*/ 	.byte	0x04, 0x11
        /*000e*/ 	.short	(.L_3 - .L_2)
	.align		4
.L_2:
        /*0010*/ 	.word	index@($__internal_2_$__cuda_sm3x_div_rn_noftz_f32_slowpath)
        /*0014*/ 	.word	0x00000000


	//----- nvinfo : EIATTR_FRAME_SIZE
	.align		4
.L_3:
        /*0018*/ 	.byte	0x04, 0x11
        /*001a*/ 	.short	(.L_5 - .L_4)
	.align		4
.L_4:
        /*001c*/ 	.word	index@($__internal_1_$__cuda_sm20_sqrt_rn_f32_slowpath)
        /*0020*/ 	.word	0x00000000


	//----- nvinfo : EIATTR_FRAME_SIZE
	.align		4
.L_5:
        /*0024*/ 	.byte	0x04, 0x11
        /*0026*/ 	.short	(.L_7 - .L_6)
	.align		4
.L_6:
        /*0028*/ 	.word	index@($__internal_0_$__cuda_sm20_rcp_rn_f32_slowpath)
        /*002c*/ 	.word	0x00000000


	//----- nvinfo : EIATTR_FRAME_SIZE
	.align		4
.L_7:
        /*0030*/ 	.byte	0x04, 0x11
        /*0032*/ 	.short	(.L_9 - .L_8)
	.align		4
.L_8:
        /*0034*/ 	.word	index@(_Z15flash_attentionPfS_S_S_S_S_iii)
        /*0038*/ 	.word	0x00000000


	//----- nvinfo : EIATTR_MIN_STACK_SIZE
	.align		4
.L_9:
        /*003c*/ 	.byte	0x04, 0x12
        /*003e*/ 	.short	(.L_11 - .L_10)
	.align		4
.L_10:
        /*0040*/ 	.word	index@(_Z15flash_attentionPfS_S_S_S_S_iii)
        /*0044*/ 	.word	0x00000000
.L_11:


//--------------------- .nv.compat                --------------------------
	.section	.nv.compat,"",@"SHT_CUDA_COMPAT_INFO"
	.align	4
        /*0000*/ 	.byte	0x02, 0x09, 0x00, 0x00, 0x02, 0x02, 0x01, 0x00, 0x02, 0x05, 0x05, 0x00, 0x03, 0x07, 0x01, 0x01
        /*0010*/ 	.byte	0x02, 0x03, 0x00, 0x00, 0x02, 0x06, 0x01, 0x00, 0x04, 0x0b, 0x08, 0x00, 0x01, 0x00, 0x00, 0x00
        /*0020*/ 	.byte	0x00, 0x00, 0x00, 0x00


//--------------------- .nv.info._Z15flash_attentionPfS_S_S_S_S_iii --------------------------
	.section	.nv.info._Z15flash_attentionPfS_S_S_S_S_iii,"",@"SHT_CUDA_INFO"
	.sectionflags	@""
	.align	4


	//----- nvinfo : EIATTR_CUDA_API_VERSION
	.align		4
        /*0000*/ 	.byte	0x04, 0x37
        /*0002*/ 	.short	(.L_13 - .L_12)
.L_12:
        /*0004*/ 	.word	0x00000082


	//----- nvinfo : EIATTR_KPARAM_INFO
	.align		4
.L_13:
        /*0008*/ 	.byte	0x04, 0x17
        /*000a*/ 	.short	(.L_15 - .L_14)
.L_14:
        /*000c*/ 	.word	0x00000000
        /*0010*/ 	.short	0x0008
        /*0012*/ 	.short	0x0038
        /*0014*/ 	.byte	0x00, 0xf0, 0x11, 0x00


	//----- nvinfo : EIATTR_KPARAM_INFO
	.align		4
.L_15:
        /*0018*/ 	.byte	0x04, 0x17
        /*001a*/ 	.short	(.L_17 - .L_16)
.L_16:
        /*001c*/ 	.word	0x00000000
        /*0020*/ 	.short	0x0007
        /*0022*/ 	.short	0x0034
        /*0024*/ 	.byte	0x00, 0xf0, 0x11, 0x00


	//----- nvinfo : EIATTR_KPARAM_INFO
	.align		4
.L_17:
        /*0028*/ 	.byte	0x04, 0x17
        /*002a*/ 	.short	(.L_19 - .L_18)
.L_18:
        /*002c*/ 	.word	0x00000000
        /*0030*/ 	.short	0x0006
        /*0032*/ 	.short	0x0030
        /*0034*/ 	.byte	0x00, 0xf0, 0x11, 0x00


	//----- nvinfo : EIATTR_KPARAM_INFO
	.align		4
.L_19:
        /*0038*/ 	.byte	0x04, 0x17
        /*003a*/ 	.short	(.L_21 - .L_20)
.L_20:
        /*003c*/ 	.word	0x00000000
        /*0040*/ 	.short	0x0005
        /*0042*/ 	.short	0x0028
        /*0044*/ 	.byte	0x00, 0xf5, 0x21, 0x00


	//----- nvinfo : EIATTR_KPARAM_INFO
	.align		4
.L_21:
        /*0048*/ 	.byte	0x04, 0x17
        /*004a*/ 	.short	(.L_23 - .L_22)
.L_22:
        /*004c*/ 	.word	0x00000000
        /*0050*/ 	.short	0x0004
        /*0052*/ 	.short	0x0020
        /*0054*/ 	.byte	0x00, 0xf5, 0x21, 0x00


	//----- nvinfo : EIATTR_KPARAM_INFO
	.align		4
.L_23:
        /*0058*/ 	.byte	0x04, 0x17
        /*005a*/ 	.short	(.L_25 - .L_24)
.L_24:
        /*005c*/ 	.word	0x00000000
        /*0060*/ 	.short	0x0003
        /*0062*/ 	.short	0x0018
        /*0064*/ 	.byte	0x00, 0xf5, 0x21, 0x00


	//----- nvinfo : EIATTR_KPARAM_INFO
	.align		4
.L_25:
        /*0068*/ 	.byte	0x04, 0x17
        /*006a*/ 	.short	(.L_27 - .L_26)
.L_26:
        /*006c*/ 	.word	0x00000000
        /*0070*/ 	.short	0x0002
        /*0072*/ 	.short	0x0010
        /*0074*/ 	.byte	0x00, 0xf5, 0x21, 0x00


	//----- nvinfo : EIATTR_KPARAM_INFO
	.align		4
.L_27:
        /*0078*/ 	.byte	0x04, 0x17
        /*007a*/ 	.short	(.L_29 - .L_28)
.L_28:
        /*007c*/ 	.word	0x00000000
        /*0080*/ 	.short	0x0001
        /*0082*/ 	.short	0x0008
        /*0084*/ 	.byte	0x00, 0xf5, 0x21, 0x00


	//----- nvinfo : EIATTR_KPARAM_INFO
	.align		4
.L_29:
        /*0088*/ 	.byte	0x04, 0x17
        /*008a*/ 	.short	(.L_31 - .L_30)
.L_30:
        /*008c*/ 	.word	0x00000000
        /*0090*/ 	.short	0x0000
        /*0092*/ 	.short	0x0000
        /*0094*/ 	.byte	0x00, 0xf5, 0x21, 0x00


	//----- nvinfo : EIATTR_SPARSE_MMA_MASK
	.align		4
.L_31:
        /*0098*/ 	.byte	0x03, 0x50
        /*009a*/ 	.short	0x0000


	//----- nvinfo : EIATTR_MAXREG_COUNT
	.align		4
        /*009c*/ 	.byte	0x03, 0x1b
        /*009e*/ 	.short	0x00ff


	//----- nvinfo : EIATTR_NUM_BARRIERS
	.align		4
        /*00a0*/ 	.byte	0x02, 0x4c
        /*00a2*/ 	.byte	0x01
	.zero		1


	//----- nvinfo : EIATTR_MERCURY_ISA_VERSION
	.align		4
        /*00a4*/ 	.byte	0x03, 0x5f
        /*00a6*/ 	.short	0x0101


	//----- nvinfo : EIATTR_VRC_CTA_INIT_COUNT
	.align		4
        /*00a8*/ 	.byte	0x02, 0x4a
	.zero		1
	.zero		1


	//----- nvinfo : EIATTR_EXIT_INSTR_OFFSETS
	.align		4
        /*00ac*/ 	.byte	0x04, 0x1c
        /*00ae*/ 	.short	(.L_33 - .L_32)


	//   ....[0]....
.L_32:
        /*00b0*/ 	.word	0x00000030


	//   ....[1]....
        /*00b4*/ 	.word	0x00003d70


	//----- nvinfo : EIATTR_CRS_STACK_SIZE
	.align		4
.L_33:
        /*00b8*/ 	.byte	0x04, 0x1e
        /*00ba*/ 	.short	(.L_35 - .L_34)
.L_34:
        /*00bc*/ 	.word	0x00000000


	//----- nvinfo : EIATTR_CBANK_PARAM_SIZE
	.align		4
.L_35:
        /*00c0*/ 	.byte	0x03, 0x19
        /*00c2*/ 	.short	0x003c


	//----- nvinfo : EIATTR_PARAM_CBANK
	.align		4
        /*00c4*/ 	.byte	0x04, 0x0a
        /*00c6*/ 	.short	(.L_37 - .L_36)
	.align		4
.L_36:
        /*00c8*/ 	.word	index@(.nv.constant0._Z15flash_attentionPfS_S_S_S_S_iii)
        /*00cc*/ 	.short	0x0380
        /*00ce*/ 	.short	0x003c


	//----- nvinfo : EIATTR_SW_WAR
	.align		4
.L_37:
        /*00d0*/ 	.byte	0x04, 0x36
        /*00d2*/ 	.short	(.L_39 - .L_38)
.L_38:
        /*00d4*/ 	.word	0x00000008
.L_39:


//--------------------- .nv.callgraph             --------------------------
	.section	.nv.callgraph,"",@"SHT_CUDA_CALLGRAPH"
	.align	4
	.sectionentsize	8
	.align		4
        /*0000*/ 	.word	0x00000000
	.align		4
        /*0004*/ 	.word	0xffffffff
	.align		4
        /*0008*/ 	.word	0x00000000
	.align		4
        /*000c*/ 	.word	0xfffffffe
	.align		4
        /*0010*/ 	.word	0x00000000
	.align		4
        /*0014*/ 	.word	0xfffffffd
	.align		4
        /*0018*/ 	.word	0x00000000
	.align		4
        /*001c*/ 	.word	0xfffffffc


//--------------------- .text._Z15flash_attentionPfS_S_S_S_S_iii --------------------------
	.section	.text._Z15flash_attentionPfS_S_S_S_S_iii,"ax",@progbits
	.align	128
        .global         _Z15flash_attentionPfS_S_S_S_S_iii
        .type           _Z15flash_attentionPfS_S_S_S_S_iii,@function
        .size           _Z15flash_attentionPfS_S_S_S_S_iii,(.L_x_54 - _Z15flash_attentionPfS_S_S_S_S_iii)
        .other          _Z15flash_attentionPfS_S_S_S_S_iii,@"STO_CUDA_ENTRY STV_DEFAULT"
_Z15flash_attentionPfS_S_S_S_S_iii:
.text._Z15flash_attentionPfS_S_S_S_S_iii:
[----:B------:R-:W-:Y:S08]  /*0000*/  LDC R1, c[0x0][0x37c] ;  /* 0x0000df00ff017b82 */ /* 0x000ff00000000800 */
[----:B------:R-:W0:Y:S02]  /*0010*/  LDC R0, c[0x0][0x3b4] ;  /* 0x0000ed00ff007b82 */ /* 0x000e240000000800 */
[----:B0-----:R-:W-:-:S13]  /*0020*/  ISETP.GE.AND P0, PT, R0, 0x1, PT ;  /* 0x000000010000780c */ /* 0x001fda0003f06270 */
[----:B------:R-:W-:Y:S05]  /*0030*/  @!P0 EXIT ;  /* 0x000000000000894d */ /* 0x000fea0003800000 */
[----:B------:R-:W0:Y:S01]  /*0040*/  LDCU UR4, c[0x0][0x3b0] ;  /* 0x00007600ff0477ac */ /* 0x000e220008000800 */
[----:B------:R-:W1:Y:S01]  /*0050*/  S2R R2, SR_TID.Y ;  /* 0x0000000000027919 */ /* 0x000e620000002200 */
[----:B------:R-:W2:Y:S01]  /*0060*/  LDC.64 R38, c[0x0][0x3a0] ;  /* 0x0000e800ff267b82 */ /* 0x000ea20000000a00 */
[----:B------:R-:W-:Y:S01]  /*0070*/  HFMA2 R43, -RZ, RZ, 0, 0 ;  /* 0x00000000ff2b7431 */ /* 0x000fe200000001ff */
[----:B------:R-:W1:Y:S01]  /*0080*/  S2R R3, SR_CTAID.X ;  /* 0x0000000000037919 */ /* 0x000e620000002500 */
[----:B------:R-:W3:Y:S05]  /*0090*/  S2R R41, SR_TID.X ;  /* 0x0000000000297919 */ /* 0x000eea0000002100 */
[----:B------:R-:W4:Y:S01]  /*00a0*/  LDC.64 R36, c[0x0][0x3a8] ;  /* 0x0000ea00ff247b82 */ /* 0x000f220000000a00 */
[----:B0-----:R-:W-:-:S04]  /*00b0*/  I2FP.F32.S32 R0, UR4 ;  /* 0x0000000400007c45 */ /* 0x001fc80008201400 */
[----:B------:R-:W-:Y:S01]  /*00c0*/  IADD3 R4, PT, PT, R0, -0xd000000, RZ ;  /* 0xf300000000047810 */ /* 0x000fe20007ffe0ff */
[----:B------:R0:W0:Y:S03]  /*00d0*/  MUFU.RSQ R5, R0 ;  /* 0x0000000000057308 */ /* 0x0000260000001400 */
[----:B------:R-:W-:Y:S01]  /*00e0*/  ISETP.GT.U32.AND P0, PT, R4, 0x727fffff, PT ;  /* 0x727fffff0400780c */ /* 0x000fe20003f04070 */
[----:B-1----:R-:W-:-:S04]  /*00f0*/  IMAD R3, R3, 0x20, R2 ;  /* 0x0000002003037824 */ /* 0x002fc800078e0202 */
[C-C-:B---3--:R-:W-:Y:S02]  /*0100*/  IMAD R40, R3.reuse, UR4, R41.reuse ;  /* 0x0000000403287c24 */ /* 0x148fe4000f8e0229 */
[----:B------:R-:W-:Y:S02]  /*0110*/  IMAD R45, R2, 0x40, R41 ;  /* 0x00000040022d7824 */ /* 0x000fe400078e0229 */
[----:B--2---:R-:W-:-:S04]  /*0120*/  IMAD.WIDE.U32 R38, R3, 0x4, R38 ;  /* 0x0000000403267825 */ /* 0x004fc800078e0026 */
[----:B----4-:R-:W-:Y:S01]  /*0130*/  IMAD.WIDE.U32 R36, R3, 0x4, R36 ;  /* 0x0000000403247825 */ /* 0x010fe200078e0024 */
[----:B0-----:R-:W-:Y:S06]  /*0140*/  @!P0 BRA `(.L_x_0) ;  /* 0x0000000000108947 */ /* 0x001fec0003800000 */
[----:B------:R-:W-:-:S07]  /*0150*/  MOV R6, 0x170 ;  /* 0x0000017000067802 */ /* 0x000fce0000000f00 */
[----:B------:R-:W-:Y:S05]  /*0160*/  CALL.REL.NOINC `($__internal_1_$__cuda_sm20_sqrt_rn_f32_slowpath) ;  /* 0x0000003c00d47944 */ /* 0x000fea0003c00000 */
[----:B------:R-:W-:Y:S01]  /*0170*/  MOV R0, R3 ;  /* 0x0000000300007202 */ /* 0x000fe20000000f00 */
[----:B------:R-:W-:Y:S06]  /*0180*/  BRA `(.L_x_1) ;  /* 0x0000000000107947 */ /* 0x000fec0003800000 */
.L_x_0:
[----:B------:R-:W-:Y:S01]  /*0190*/  FMUL.FTZ R3, R0, R5 ;  /* 0x0000000500037220 */ /* 0x000fe20000410000 */
[----:B------:R-:W-:-:S03]  /*01a0*/  FMUL.FTZ R5, R5, 0.5 ;  /* 0x3f00000005057820 */ /* 0x000fc60000410000 */
[----:B------:R-:W-:-:S04]  /*01b0*/  FFMA R0, -R3, R3, R0 ;  /* 0x0000000303007223 */ /* 0x000fc80000000100 */
[----:B------:R-:W-:-:S07]  /*01c0*/  FFMA R0, R0, R5, R3 ;  /* 0x0000000500007223 */ /* 0x000fce0000000003 */
.L_x_1:
[----:B------:R-:W0:Y:S01]  /*01d0*/  LDCU UR5, c[0x0][0x3b0] ;  /* 0x00007600ff0577ac */ /* 0x000e220008000800 */
[----:B------:R-:W-:Y:S01]  /*01e0*/  VIADD R3, R0, 0x1800000 ;  /* 0x0180000000037836 */ /* 0x000fe20000000000 */
[----:B------:R-:W1:Y:S04]  /*01f0*/  LDCU.64 UR10, c[0x0][0x358] ;  /* 0x00006b00ff0a77ac */ /* 0x000e680008000a00 */
[----:B------:R-:W-:-:S04]  /*0200*/  LOP3.LUT R3, R3, 0x7f800000, RZ, 0xc0, !PT ;  /* 0x7f80000003037812 */ /* 0x000fc800078ec0ff */
[----:B------:R-:W-:Y:S01]  /*0210*/  ISETP.GT.U32.AND P0, PT, R3, 0x1ffffff, PT ;  /* 0x01ffffff0300780c */ /* 0x000fe20003f04070 */
[----:B0-----:R-:W-:Y:S02]  /*0220*/  USHF.R.S32.HI UR4, URZ, 0x1f, UR5 ;  /* 0x0000001fff047899 */ /* 0x001fe40008011405 */
[----:B------:R-:W-:Y:S02]  /*0230*/  ULOP3.LUT UR12, UR5, 0x7, URZ, 0xc0, !UPT ;  /* 0x00000007050c7892 */ /* 0x000fe4000f8ec0ff */
[----:B------:R-:W-:Y:S02]  /*0240*/  ULEA.HI UR4, UR4, UR5, URZ, 0x5 ;  /* 0x0000000504047291 */ /* 0x000fe4000f8f28ff */
[----:B------:R-:W-:Y:S02]  /*0250*/  ULOP3.LUT UR13, UR5, 0x3, URZ, 0xc0, !UPT ;  /* 0x00000003050d7892 */ /* 0x000fe4000f8ec0ff */
[----:B------:R-:W-:Y:S02]  /*0260*/  ULOP3.LUT UR5, UR5, 0x7ffffff8, URZ, 0xc0, !UPT ;  /* 0x7ffffff805057892 */ /* 0x000fe4000f8ec0ff */
[----:B------:R-:W-:-:S02]  /*0270*/  USHF.R.S32.HI UR6, URZ, 0x5, UR4 ;  /* 0x00000005ff067899 */ /* 0x000fc40008011404 */
[----:B-1----:R-:W-:Y:S10]  /*0280*/  @P0 BRA `(.L_x_2) ;  /* 0x0000000000100947 */ /* 0x002ff40003800000 */
[----:B------:R-:W-:-:S07]  /*0290*/  MOV R8, 0x2b0 ;  /* 0x000002b000087802 */ /* 0x000fce0000000f00 */
[----:B------:R-:W-:Y:S05]  /*02a0*/  CALL.REL.NOINC `($__internal_0_$__cuda_sm20_rcp_rn_f32_slowpath) ;  /* 0x0000003800b47944 */ /* 0x000fea0003c00000 */
[----:B------:R-:W-:Y:S01]  /*02b0*/  MOV R42, R3 ;  /* 0x00000003002a7202 */ /* 0x000fe20000000f00 */
[----:B------:R-:W-:Y:S06]  /*02c0*/  BRA `(.L_x_3) ;  /* 0x0000000000107947 */ /* 0x000fec0003800000 */
.L_x_2:
[----:B------:R-:W0:Y:S02]  /*02d0*/  MUFU.RCP R3, R0 ;  /* 0x0000000000037308 */ /* 0x000e240000001000 */
[----:B0-----:R-:W-:-:S04]  /*02e0*/  FFMA R4, R3, R0, -1 ;  /* 0xbf80000003047423 */ /* 0x001fc80000000000 */
[----:B------:R-:W-:-:S04]  /*02f0*/  FADD.FTZ R4, -R4, -RZ ;  /* 0x800000ff04047221 */ /* 0x000fc80000010100 */
[----:B------:R-:W-:-:S07]  /*0300*/  FFMA R42, R3, R4, R3 ;  /* 0x00000004032a7223 */ /* 0x000fce0000000003 */
.L_x_3:
[----:B0-----:R-:W0:Y:S01]  /*0310*/  LDCU UR16, c[0x0][0x3b0] ;  /* 0x00007600ff1077ac */ /* 0x001e220008000800 */
[----:B------:R-:W-:Y:S02]  /*0320*/  ULOP3.LUT UR15, UR6, 0x7, URZ, 0xc0, !UPT ;  /* 0x00000007060f7892 */ /* 0x000fe4000f8ec0ff */
[----:B------:R-:W-:Y:S02]  /*0330*/  ULOP3.LUT UR18, UR6, 0x3, URZ, 0xc0, !UPT ;  /* 0x0000000306127892 */ /* 0x000fe4000f8ec0ff */
[----:B------:R-:W-:Y:S02]  /*0340*/  ULOP3.LUT UR20, UR6, 0x3fffff8, URZ, 0xc0, !UPT ;  /* 0x03fffff806147892 */ /* 0x000fe4000f8ec0ff */
[----:B------:R-:W-:Y:S02]  /*0350*/  ULOP3.LUT UR9, UR6, 0x1, URZ, 0xc0, !UPT ;  /* 0x0000000106097892 */ /* 0x000fe4000f8ec0ff */
[----:B------:R-:W-:Y:S02]  /*0360*/  UIADD3 UR14, UPT, UPT, UR6, -0x1, URZ ;  /* 0xffffffff060e7890 */ /* 0x000fe4000fffe0ff */
[----:B------:R-:W-:-:S02]  /*0370*/  UIADD3 UR17, UPT, UPT, UR15, -0x1, URZ ;  /* 0xffffffff0f117890 */ /* 0x000fc4000fffe0ff */
[----:B------:R-:W-:Y:S02]  /*0380*/  UIADD3 UR19, UPT, UPT, UR18, -0x1, URZ ;  /* 0xffffffff12137890 */ /* 0x000fe4000fffe0ff */
[----:B0-----:R-:W-:-:S09]  /*0390*/  UISETP.GE.AND UP0, UPT, UR16, 0x20, UPT ;  /* 0x000000201000788c */ /* 0x001fd2000bf06270 */
[----:B-12-4-:R-:W-:Y:S05]  /*03a0*/  BRA.U !UP0, `(.L_x_4) ;  /* 0x0000000908ac7547 */ /* 0x016fea000b800000 */
[----:B------:R-:W-:Y:S01]  /*03b0*/  UISETP.GE.U32.AND UP1, UPT, UR14, 0x7, UPT ;  /* 0x000000070e00788c */ /* 0x000fe2000bf26070 */
[----:B------:R-:W-:Y:S02]  /*03c0*/  IMAD R0, R43, 0x20, R2 ;  /* 0x000000202b007824 */ /* 0x000fe400078e0202 */
[----:B------:R-:W-:Y:S02]  /*03d0*/  HFMA2 R3, -RZ, RZ, 0, 0 ;  /* 0x00000000ff037431 */ /* 0x000fe400000001ff */
[----:B------:R-:W-:-:S04]  /*03e0*/  IMAD R0, R0, UR16, R41 ;  /* 0x0000001000007c24 */ /* 0x000fc8000f8e0229 */
[----:B------:R-:W-:Y:S05]  /*03f0*/  BRA.U !UP1, `(.L_x_5) ;  /* 0x0000000509207547 */ /* 0x000fea000b800000 */
[----:B------:R-:W0:Y:S01]  /*0400*/  S2UR UR8, SR_CgaCtaId ;  /* 0x00000000000879c3 */ /* 0x000e220000008800 */
[----:B------:R-:W-:Y:S01]  /*0410*/  UMOV UR7, 0x400 ;  /* 0x0000040000077882 */ /* 0x000fe20000000000 */
[----:B------:R-:W-:Y:S01]  /*0420*/  IMAD.MOV.U32 R3, RZ, RZ, RZ ;  /* 0x000000ffff037224 */ /* 0x000fe200078e00ff */
[----:B------:R-:W-:Y:S02]  /*0430*/  UIADD3 UR4, UPT, UPT, UR7, 0x100, URZ ;  /* 0x0000010007047890 */ /* 0x000fe4000fffe0ff */
[----:B------:R-:W-:Y:S02]  /*0440*/  UIADD3 UR7, UPT, UPT, UR7, 0x2100, URZ ;  /* 0x0000210007077890 */ /* 0x000fe4000fffe0ff */
[----:B0-----:R-:W-:Y:S02]  /*0450*/  ULEA UR4, UR8, UR4, 0x18 ;  /* 0x0000000408047291 */ /* 0x001fe4000f8ec0ff */
[----:B------:R-:W-:-:S12]  /*0460*/  ULEA UR7, UR8, UR7, 0x18 ;  /* 0x0000000708077291 */ /* 0x000fd8000f8ec0ff */
.L_x_6:
[----:B0-----:R-:W0:Y:S01]  /*0470*/  LDC.64 R6, c[0x0][0x388] ;  /* 0x0000e200ff067b82 */ /* 0x001e220000000a00 */
[----:B------:R-:W-:-:S04]  /*0480*/  LEA R33, R3, R0, 0x5 ;  /* 0x0000000003217211 */ /* 0x000fc800078e28ff */
[C---:B------:R-:W-:Y:S01]  /*0490*/  IADD3 R23, PT, PT, R33.reuse, 0x40, RZ ;  /* 0x0000004021177810 */ /* 0x040fe20007ffe0ff */
[C---:B------:R-:W-:Y:S02]  /*04a0*/  VIADD R19, R33.reuse, 0x20 ;  /* 0x0000002021137836 */ /* 0x040fe40000000000 */
[----:B------:R-:W1:Y:S01]  /*04b0*/  LDC.64 R4, c[0x0][0x390] ;  /* 0x0000e400ff047b82 */ /* 0x000e620000000a00 */
[C---:B------:R-:W-:Y:S01]  /*04c0*/  VIADD R27, R33.reuse, 0x60 ;  /* 0x00000060211b7836 */ /* 0x040fe20000000000 */
[C---:B------:R-:W-:Y:S02]  /*04d0*/  IADD3 R35, PT, PT, R33.reuse, 0x80, RZ ;  /* 0x0000008021237810 */ /* 0x040fe40007ffe0ff */
[C---:B------:R-:W-:Y:S01]  /*04e0*/  IADD3 R47, PT, PT, R33.reuse, 0xa0, RZ ;  /* 0x000000a0212f7810 */ /* 0x040fe20007ffe0ff */
[----:B0-----:R-:W-:-:S04]  /*04f0*/  IMAD.WIDE.U32 R12, R33, 0x4, R6 ;  /* 0x00000004210c7825 */ /* 0x001fc800078e0006 */
[----:B------:R-:W-:Y:S01]  /*0500*/  IMAD.WIDE.U32 R20, R23, 0x4, R6 ;  /* 0x0000000417147825 */ /* 0x000fe200078e0006 */
[----:B------:R-:W2:Y:S03]  /*0510*/  LDG.E R8, desc[UR10][R12.64] ;  /* 0x0000000a0c087981 */ /* 0x000ea6000c1e1900 */
[----:B-1----:R-:W-:Y:S01]  /*0520*/  IMAD.WIDE.U32 R16, R33, 0x4, R4 ;  /* 0x0000000421107825 */ /* 0x002fe200078e0004 */
[----:B------:R0:W3:Y:S03]  /*0530*/  LDG.E R10, desc[UR10][R20.64] ;  /* 0x0000000a140a7981 */ /* 0x0000e6000c1e1900 */
[C---:B------:R-:W-:Y:S01]  /*0540*/  IMAD.WIDE.U32 R14, R19.reuse, 0x4, R6 ;  /* 0x00000004130e7825 */ /* 0x040fe200078e0006 */
[----:B------:R-:W4:Y:S03]  /*0550*/  LDG.E R32, desc[UR10][R16.64] ;  /* 0x0000000a10207981 */ /* 0x000f26000c1e1900 */
[----:B------:R-:W-:Y:S01]  /*0560*/  IMAD.WIDE.U32 R18, R19, 0x4, R4 ;  /* 0x0000000413127825 */ /* 0x000fe200078e0004 */
[----:B------:R-:W5:Y:S03]  /*0570*/  LDG.E R9, desc[UR10][R14.64] ;  /* 0x0000000a0e097981 */ /* 0x000f66000c1e1900 */
[----:B------:R-:W-:Y:S01]  /*0580*/  IMAD.WIDE.U32 R24, R27, 0x4, R6 ;  /* 0x000000041b187825 */ /* 0x000fe200078e0006 */
[----:B------:R-:W3:Y:S03]  /*0590*/  LDG.E R34, desc[UR10][R18.64] ;  /* 0x0000000a12227981 */ /* 0x000ee6000c1e1900 */
[----:B------:R-:W-:Y:S01]  /*05a0*/  IMAD.WIDE.U32 R22, R23, 0x4, R4 ;  /* 0x0000000417167825 */ /* 0x000fe200078e0004 */
[----:B------:R1:W3:Y:S03]  /*05b0*/  LDG.E R11, desc[UR10][R24.64] ;  /* 0x0000000a180b7981 */ /* 0x0002e6000c1e1900 */
[----:B------:R-:W-:-:S02]  /*05c0*/  IMAD.WIDE.U32 R28, R35, 0x4, R6 ;  /* 0x00000004231c7825 */ /* 0x000fc400078e0006 */
[----:B------:R-:W3:Y:S02]  /*05d0*/  LDG.E R22, desc[UR10][R22.64] ;  /* 0x0000000a16167981 */ /* 0x000ee4000c1e1900 */
[--C-:B------:R-:W-:Y:S02]  /*05e0*/  IMAD.WIDE.U32 R26, R27, 0x4, R4.reuse ;  /* 0x000000041b1a7825 */ /* 0x100fe400078e0004 */
[----:B------:R-:W3:Y:S02]  /*05f0*/  LDG.E R12, desc[UR10][R28.64] ;  /* 0x0000000a1c0c7981 */ /* 0x000ee4000c1e1900 */
[----:B0-----:R-:W-:Y:S02]  /*0600*/  IMAD.WIDE.U32 R20, R35, 0x4, R4 ;  /* 0x0000000423147825 */ /* 0x001fe400078e0004 */
[----:B------:R-:W3:Y:S02]  /*0610*/  LDG.E R26, desc[UR10][R26.64] ;  /* 0x0000000a1a1a7981 */ /* 0x000ee4000c1e1900 */
[C---:B------:R-:W-:Y:S01]  /*0620*/  VIADD R35, R33.reuse, 0xc0 ;  /* 0x000000c021237836 */ /* 0x040fe20000000000 */
[----:B------:R-:W-:Y:S01]  /*0630*/  IADD3 R33, PT, PT, R33, 0xe0, RZ ;  /* 0x000000e021217810 */ /* 0x000fe20007ffe0ff */
[C---:B------:R-:W-:Y:S01]  /*0640*/  IMAD.WIDE.U32 R30, R47.reuse, 0x4, R6 ;  /* 0x000000042f1e7825 */ /* 0x040fe200078e0006 */
[----:B------:R0:W3:Y:S03]  /*0650*/  LDG.E R20, desc[UR10][R20.64] ;  /* 0x0000000a14147981 */ /* 0x0000e6000c1e1900 */
[----:B-1----:R-:W-:Y:S01]  /*0660*/  IMAD.WIDE.U32 R24, R47, 0x4, R4 ;  /* 0x000000042f187825 */ /* 0x002fe200078e0004 */
[----:B------:R-:W3:Y:S03]  /*0670*/  LDG.E R13, desc[UR10][R30.64] ;  /* 0x0000000a1e0d7981 */ /* 0x000ee6000c1e1900 */
[----:B------:R-:W-:-:S02]  /*0680*/  IMAD.WIDE.U32 R14, R35, 0x4, R6 ;  /* 0x00000004230e7825 */ /* 0x000fc400078e0006 */
[----:B------:R-:W3:Y:S02]  /*0690*/  LDG.E R24, desc[UR10][R24.64] ;  /* 0x0000000a18187981 */ /* 0x000ee4000c1e1900 */
[----:B------:R-:W-:Y:S02]  /*06a0*/  IMAD.WIDE.U32 R16, R35, 0x4, R4 ;  /* 0x0000000423107825 */ /* 0x000fe400078e0004 */
[----:B------:R-:W3:Y:S02]  /*06b0*/  LDG.E R14, desc[UR10][R14.64] ;  /* 0x0000000a0e0e7981 */ /* 0x000ee4000c1e1900 */
[C---:B------:R-:W-:Y:S02]  /*06c0*/  IMAD.WIDE.U32 R6, R33.reuse, 0x4, R6 ;  /* 0x0000000421067825 */ /* 0x040fe400078e0006 */
[----:B------:R-:W3:Y:S02]  /*06d0*/  LDG.E R16, desc[UR10][R16.64] ;  /* 0x0000000a10107981 */ /* 0x000ee4000c1e1900 */
[----:B------:R-:W-:-:S02]  /*06e0*/  IMAD.WIDE.U32 R4, R33, 0x4, R4 ;  /* 0x0000000421047825 */ /* 0x000fc400078e0004 */
[----:B------:R-:W3:Y:S04]  /*06f0*/  LDG.E R6, desc[UR10][R6.64] ;  /* 0x0000000a06067981 */ /* 0x000ee8000c1e1900 */
[----:B------:R-:W3:Y:S01]  /*0700*/  LDG.E R4, desc[UR10][R4.64] ;  /* 0x0000000a04047981 */ /* 0x000ee2000c1e1900 */
[----:B------:R-:W-:-:S04]  /*0710*/  LEA R18, R3, R45, 0x5 ;  /* 0x0000002d03127211 */ /* 0x000fc800078e28ff */
[C---:B------:R-:W-:Y:S02]  /*0720*/  LEA R19, R18.reuse, UR4, 0x2 ;  /* 0x0000000412137c11 */ /* 0x040fe4000f8e10ff */
[----:B0-----:R-:W-:Y:S01]  /*0730*/  LEA R21, R18, UR7, 0x2 ;  /* 0x0000000712157c11 */ /* 0x001fe2000f8e10ff */
[----:B------:R-:W-:-:S05]  /*0740*/  VIADD R3, R3, 0x8 ;  /* 0x0000000803037836 */ /* 0x000fca0000000000 */
[----:B------:R-:W-:Y:S01]  /*0750*/  ISETP.NE.AND P0, PT, R3, UR20, PT ;  /* 0x0000001403007c0c */ /* 0x000fe2000bf05270 */
[----:B--2---:R0:W-:Y:S04]  /*0760*/  STS [R19], R8 ;  /* 0x0000000813007388 */ /* 0x0041e80000000800 */
[----:B----4-:R0:W-:Y:S04]  /*0770*/  STS [R21], R32 ;  /* 0x0000002015007388 */ /* 0x0101e80000000800 */
[----:B-----5:R0:W-:Y:S04]  /*0780*/  STS [R19+0x80], R9 ;  /* 0x0000800913007388 */ /* 0x0201e80000000800 */
[----:B---3--:R0:W-:Y:S04]  /*0790*/  STS [R21+0x80], R34 ;  /* 0x0000802215007388 */ /* 0x0081e80000000800 */
[----:B------:R0:W-:Y:S04]  /*07a0*/  STS [R19+0x100], R10 ;  /* 0x0001000a13007388 */ /* 0x0001e80000000800 */
        /* <DEDUP_REMOVED lines=10> */
[----:B------:R0:W-:Y:S01]  /*0850*/  STS [R21+0x380], R4 ;  /* 0x0003800415007388 */ /* 0x0001e20000000800 */
[----:B------:R-:W-:Y:S05]  /*0860*/  @P0 BRA `(.L_x_6) ;  /* 0xfffffffc00000947 */ /* 0x000fea000383ffff */
[----:B------:R-:W-:-:S07]  /*0870*/  MOV R3, UR20 ;  /* 0x0000001400037c02 */ /* 0x000fce0008000f00 */
.L_x_5:
[----:B------:R-:W-:-:S09]  /*0880*/  UISETP.NE.AND UP1, UPT, UR15, URZ, UPT ;  /* 0x000000ff0f00728c */ /* 0x000fd2000bf25270 */
[----:B------:R-:W-:Y:S05]  /*0890*/  BRA.U !UP1, `(.L_x_4) ;  /* 0x0000000509707547 */ /* 0x000fea000b800000 */
[----:B------:R-:W-:Y:S02]  /*08a0*/  UISETP.GE.U32.AND UP1, UPT, UR17, 0x3, UPT ;  /* 0x000000031100788c */ /* 0x000fe4000bf26070 */
[----:B------:R-:W-:-:S07]  /*08b0*/  UISETP.NE.AND UP2, UPT, UR18, URZ, UPT ;  /* 0x000000ff1200728c */ /* 0x000fce000bf45270 */
[----:B------:R-:W-:Y:S05]  /*08c0*/  BRA.U !UP1, `(.L_x_7) ;  /* 0x0000000109a07547 */ /* 0x000fea000b800000 */
[----:B0-----:R-:W0:Y:S01]  /*08d0*/  LDC.64 R16, c[0x0][0x388] ;  /* 0x0000e200ff107b82 */ /* 0x001e220000000a00 */
[----:B------:R-:W-:-:S07]  /*08e0*/  LEA R11, R3, R0, 0x5 ;  /* 0x00000000030b7211 */ /* 0x000fce00078e28ff */
[----:B------:R-:W1:Y:S01]  /*08f0*/  LDC.64 R18, c[0x0][0x390] ;  /* 0x0000e400ff127b82 */ /* 0x000e620000000a00 */
[C---:B------:R-:W-:Y:S01]  /*0900*/  VIADD R13, R11.reuse, 0x20 ;  /* 0x000000200b0d7836 */ /* 0x040fe20000000000 */
[C---:B------:R-:W-:Y:S02]  /*0910*/  IADD3 R15, PT, PT, R11.reuse, 0x40, RZ ;  /* 0x000000400b0f7810 */ /* 0x040fe40007ffe0ff */
[C---:B------:R-:W-:Y:S01]  /*0920*/  IADD3 R21, PT, PT, R11.reuse, 0x60, RZ ;  /* 0x000000600b157810 */ /* 0x040fe20007ffe0ff */
[----:B0-----:R-:W-:-:S04]  /*0930*/  IMAD.WIDE.U32 R4, R11, 0x4, R16 ;  /* 0x000000040b047825 */ /* 0x001fc800078e0010 */
[----:B------:R-:W-:Y:S02]  /*0940*/  IMAD.WIDE.U32 R8, R13, 0x4, R16 ;  /* 0x000000040d087825 */ /* 0x000fe400078e0010 */
[----:B------:R0:W2:Y:S02]  /*0950*/  LDG.E R4, desc[UR10][R4.64] ;  /* 0x0000000a04047981 */ /* 0x0000a4000c1e1900 */
[--C-:B-1----:R-:W-:Y:S02]  /*0960*/  IMAD.WIDE.U32 R6, R11, 0x4, R18.reuse ;  /* 0x000000040b067825 */ /* 0x102fe400078e0012 */
[----:B------:R-:W3:Y:S02]  /*0970*/  LDG.E R8, desc[UR10][R8.64] ;  /* 0x0000000a08087981 */ /* 0x000ee4000c1e1900 */
[----:B------:R-:W-:Y:S02]  /*0980*/  IMAD.WIDE.U32 R10, R13, 0x4, R18 ;  /* 0x000000040d0a7825 */ /* 0x000fe400078e0012 */
[----:B------:R1:W4:Y:S02]  /*0990*/  LDG.E R6, desc[UR10][R6.64] ;  /* 0x0000000a06067981 */ /* 0x000324000c1e1900 */
[----:B------:R-:W-:-:S02]  /*09a0*/  IMAD.WIDE.U32 R12, R15, 0x4, R16 ;  /* 0x000000040f0c7825 */ /* 0x000fc400078e0010 */
[----:B------:R-:W5:Y:S02]  /*09b0*/  LDG.E R10, desc[UR10][R10.64] ;  /* 0x0000000a0a0a7981 */ /* 0x000f64000c1e1900 */
[----:B------:R-:W-:Y:S02]  /*09c0*/  IMAD.WIDE.U32 R14, R15, 0x4, R18 ;  /* 0x000000040f0e7825 */ /* 0x000fe400078e0012 */
[----:B------:R-:W5:Y:S02]  /*09d0*/  LDG.E R12, desc[UR10][R12.64] ;  /* 0x0000000a0c0c7981 */ /* 0x000f64000c1e1900 */
[C---:B------:R-:W-:Y:S02]  /*09e0*/  IMAD.WIDE.U32 R16, R21.reuse, 0x4, R16 ;  /* 0x0000000415107825 */ /* 0x040fe400078e0010 */
[----:B------:R-:W5:Y:S02]  /*09f0*/  LDG.E R14, desc[UR10][R14.64] ;  /* 0x0000000a0e0e7981 */ /* 0x000f64000c1e1900 */
[----:B------:R-:W-:-:S02]  /*0a00*/  IMAD.WIDE.U32 R18, R21, 0x4, R18 ;  /* 0x0000000415127825 */ /* 0x000fc400078e0012 */
[----:B------:R-:W5:Y:S04]  /*0a10*/  LDG.E R16, desc[UR10][R16.64] ;  /* 0x0000000a10107981 */ /* 0x000f68000c1e1900 */
[----:B------:R-:W5:Y:S01]  /*0a20*/  LDG.E R18, desc[UR10][R18.64] ;  /* 0x0000000a12127981 */ /* 0x000f62000c1e1900 */
[----:B------:R-:W1:Y:S01]  /*0a30*/  S2UR UR8, SR_CgaCtaId ;  /* 0x00000000000879c3 */ /* 0x000e620000008800 */
[----:B------:R-:W-:Y:S02]  /*0a40*/  UMOV UR4, 0x400 ;  /* 0x0000040000047882 */ /* 0x000fe40000000000 */
[----:B------:R-:W-:Y:S02]  /*0a50*/  UIADD3 UR7, UPT, UPT, UR4, 0x100, URZ ;  /* 0x0000010004077890 */ /* 0x000fe4000fffe0ff */
[----:B------:R-:W-:Y:S01]  /*0a60*/  UIADD3 UR4, UPT, UPT, UR4, 0x2100, URZ ;  /* 0x0000210004047890 */ /* 0x000fe2000fffe0ff */
[----:B0-----:R-:W-:Y:S01]  /*0a70*/  IMAD R5, R3, 0x20, R45 ;  /* 0x0000002003057824 */ /* 0x001fe200078e022d */
[----:B-1----:R-:W-:-:S02]  /*0a80*/  ULEA UR7, UR8, UR7, 0x18 ;  /* 0x0000000708077291 */ /* 0x002fc4000f8ec0ff */
[----:B------:R-:W-:-:S04]  /*0a90*/  ULEA UR4, UR8, UR4, 0x18 ;  /* 0x0000000408047291 */ /* 0x000fc8000f8ec0ff */
[C---:B------:R-:W-:Y:S02]  /*0aa0*/  LEA R7, R5.reuse, UR7, 0x2 ;  /* 0x0000000705077c11 */ /* 0x040fe4000f8e10ff */
[----:B------:R-:W-:Y:S02]  /*0ab0*/  LEA R5, R5, UR4, 0x2 ;  /* 0x0000000405057c11 */ /* 0x000fe4000f8e10ff */
[----:B------:R-:W-:Y:S01]  /*0ac0*/  IADD3 R3, PT, PT, R3, 0x4, RZ ;  /* 0x0000000403037810 */ /* 0x000fe20007ffe0ff */
[----:B--2---:R1:W-:Y:S04]  /*0ad0*/  STS [R7], R4 ;  /* 0x0000000407007388 */ /* 0x0043e80000000800 */
[----:B----4-:R1:W-:Y:S04]  /*0ae0*/  STS [R5], R6 ;  /* 0x0000000605007388 */ /* 0x0103e80000000800 */
[----:B---3--:R1:W-:Y:S04]  /*0af0*/  STS [R7+0x80], R8 ;  /* 0x0000800807007388 */ /* 0x0083e80000000800 */
[----:B-----5:R1:W-:Y:S04]  /*0b00*/  STS [R5+0x80], R10 ;  /* 0x0000800a05007388 */ /* 0x0203e80000000800 */
[----:B------:R1:W-:Y:S04]  /*0b10*/  STS [R7+0x100], R12 ;  /* 0x0001000c07007388 */ /* 0x0003e80000000800 */
[----:B------:R1:W-:Y:S04]  /*0b20*/  STS [R5+0x100], R14 ;  /* 0x0001000e05007388 */ /* 0x0003e80000000800 */
[----:B------:R1:W-:Y:S04]  /*0b30*/  STS [R7+0x180], R16 ;  /* 0x0001801007007388 */ /* 0x0003e80000000800 */
[----:B------:R1:W-:Y:S02]  /*0b40*/  STS [R5+0x180], R18 ;  /* 0x0001801205007388 */ /* 0x0003e40000000800 */
.L_x_7:
[----:B------:R-:W-:Y:S05]  /*0b50*/  BRA.U !UP2, `(.L_x_4) ;  /* 0x000000010ac07547 */ /* 0x000fea000b800000 */
[----:B------:R-:W-:Y:S02]  /*0b60*/  UISETP.NE.AND UP1, UPT, UR19, URZ, UPT ;  /* 0x000000ff1300728c */ /* 0x000fe4000bf25270 */
[----:B------:R-:W-:-:S07]  /*0b70*/  UISETP.NE.AND UP2, UPT, UR9, URZ, UPT ;  /* 0x000000ff0900728c */ /* 0x000fce000bf45270 */
[----:B------:R-:W-:Y:S05]  /*0b80*/  BRA.U !UP1, `(.L_x_8) ;  /* 0x0000000109687547 */ /* 0x000fea000b800000 */
[----:B01----:R-:W0:Y:S01]  /*0b90*/  LDC.64 R4, c[0x0][0x388] ;  /* 0x0000e200ff047b82 */ /* 0x003e220000000a00 */
[----:B------:R-:W-:-:S05]  /*0ba0*/  LEA R11, R3, R0, 0x5 ;  /* 0x00000000030b7211 */ /* 0x000fca00078e28ff */
[C---:B------:R-:W-:Y:S02]  /*0bb0*/  VIADD R13, R11.reuse, 0x20 ;  /* 0x000000200b0d7836 */ /* 0x040fe40000000000 */
[----:B------:R-:W1:Y:S01]  /*0bc0*/  LDC.64 R8, c[0x0][0x390] ;  /* 0x0000e400ff087b82 */ /* 0x000e620000000a00 */
[----:B0-----:R-:W-:-:S04]  /*0bd0*/  IMAD.WIDE.U32 R6, R11, 0x4, R4 ;  /* 0x000000040b067825 */ /* 0x001fc800078e0004 */
[----:B------:R-:W-:Y:S02]  /*0be0*/  IMAD.WIDE.U32 R4, R13, 0x4, R4 ;  /* 0x000000040d047825 */ /* 0x000fe400078e0004 */
[----:B------:R0:W2:Y:S02]  /*0bf0*/  LDG.E R6, desc[UR10][R6.64] ;  /* 0x0000000a06067981 */ /* 0x0000a4000c1e1900 */
[--C-:B-1----:R-:W-:Y:S02]  /*0c00*/  IMAD.WIDE.U32 R10, R11, 0x4, R8.reuse ;  /* 0x000000040b0a7825 */ /* 0x102fe400078e0008 */
[----:B------:R-:W3:Y:S02]  /*0c10*/  LDG.E R4, desc[UR10][R4.64] ;  /* 0x0000000a04047981 */ /* 0x000ee4000c1e1900 */
[----:B------:R-:W-:Y:S02]  /*0c20*/  IMAD.WIDE.U32 R8, R13, 0x4, R8 ;  /* 0x000000040d087825 */ /* 0x000fe400078e0008 */
[----:B------:R1:W4:Y:S04]  /*0c30*/  LDG.E R10, desc[UR10][R10.64] ;  /* 0x0000000a0a0a7981 */ /* 0x000328000c1e1900 */
[----:B------:R-:W5:Y:S01]  /*0c40*/  LDG.E R8, desc[UR10][R8.64] ;  /* 0x0000000a08087981 */ /* 0x000f62000c1e1900 */
[----:B------:R-:W0:Y:S01]  /*0c50*/  S2UR UR8, SR_CgaCtaId ;  /* 0x00000000000879c3 */ /* 0x000e220000008800 */
[----:B------:R-:W-:-:S02]  /*0c60*/  UMOV UR4, 0x400 ;  /* 0x0000040000047882 */ /* 0x000fc40000000000 */
[----:B------:R-:W-:Y:S02]  /*0c70*/  UIADD3 UR7, UPT, UPT, UR4, 0x100, URZ ;  /* 0x0000010004077890 */ /* 0x000fe4000fffe0ff */
[----:B------:R-:W-:Y:S01]  /*0c80*/  UIADD3 UR4, UPT, UPT, UR4, 0x2100, URZ ;  /* 0x0000210004047890 */ /* 0x000fe2000fffe0ff */
[----:B------:R-:W-:Y:S01]  /*0c90*/  LEA R12, R3, R45, 0x5 ;  /* 0x0000002d030c7211 */ /* 0x000fe200078e28ff */
[----:B0-----:R-:W-:Y:S02]  /*0ca0*/  ULEA UR7, UR8, UR7, 0x18 ;  /* 0x0000000708077291 */ /* 0x001fe4000f8ec0ff */
[----:B------:R-:W-:-:S04]  /*0cb0*/  ULEA UR4, UR8, UR4, 0x18 ;  /* 0x0000000408047291 */ /* 0x000fc8000f8ec0ff */
[C---:B------:R-:W-:Y:S02]  /*0cc0*/  LEA R7, R12.reuse, UR7, 0x2 ;  /* 0x000000070c077c11 */ /* 0x040fe4000f8e10ff */
[----:B-1----:R-:W-:Y:S02]  /*0cd0*/  LEA R11, R12, UR4, 0x2 ;  /* 0x000000040c0b7c11 */ /* 0x002fe4000f8e10ff */
[----:B------:R-:W-:Y:S01]  /*0ce0*/  IADD3 R3, PT, PT, R3, 0x2, RZ ;  /* 0x0000000203037810 */ /* 0x000fe20007ffe0ff */
[----:B--2---:R2:W-:Y:S04]  /*0cf0*/  STS [R7], R6 ;  /* 0x0000000607007388 */ /* 0x0045e80000000800 */
[----:B----4-:R2:W-:Y:S04]  /*0d00*/  STS [R11], R10 ;  /* 0x0000000a0b007388 */ /* 0x0105e80000000800 */
[----:B---3--:R2:W-:Y:S04]  /*0d10*/  STS [R7+0x80], R4 ;  /* 0x0000800407007388 */ /* 0x0085e80000000800 */
[----:B-----5:R2:W-:Y:S02]  /*0d20*/  STS [R11+0x80], R8 ;  /* 0x000080080b007388 */ /* 0x0205e40000000800 */
.L_x_8:
[----:B------:R-:W-:Y:S05]  /*0d30*/  BRA.U !UP2, `(.L_x_4) ;  /* 0x000000010a487547 */ /* 0x000fea000b800000 */
[----:B012---:R-:W0:Y:S01]  /*0d40*/  LDC.64 R4, c[0x0][0x388] ;  /* 0x0000e200ff047b82 */ /* 0x007e220000000a00 */
[----:B------:R-:W-:-:S07]  /*0d50*/  IMAD R9, R3, 0x20, R0 ;  /* 0x0000002003097824 */ /* 0x000fce00078e0200 */
[----:B------:R-:W1:Y:S01]  /*0d60*/  LDC.64 R6, c[0x0][0x390] ;  /* 0x0000e400ff067b82 */ /* 0x000e620000000a00 */
[----:B0-----:R-:W-:-:S06]  /*0d70*/  IMAD.WIDE.U32 R4, R9, 0x4, R4 ;  /* 0x0000000409047825 */ /* 0x001fcc00078e0004 */
[----:B------:R-:W2:Y:S01]  /*0d80*/  LDG.E R4, desc[UR10][R4.64] ;  /* 0x0000000a04047981 */ /* 0x000ea2000c1e1900 */
[----:B-1----:R-:W-:-:S06]  /*0d90*/  IMAD.WIDE.U32 R6, R9, 0x4, R6 ;  /* 0x0000000409067825 */ /* 0x002fcc00078e0006 */
[----:B------:R-:W3:Y:S01]  /*0da0*/  LDG.E R6, desc[UR10][R6.64] ;  /* 0x0000000a06067981 */ /* 0x000ee2000c1e1900 */
[----:B------:R-:W0:Y:S01]  /*0db0*/  S2UR UR8, SR_CgaCtaId ;  /* 0x00000000000879c3 */ /* 0x000e220000008800 */
[----:B------:R-:W-:Y:S02]  /*0dc0*/  UMOV UR4, 0x400 ;  /* 0x0000040000047882 */ /* 0x000fe40000000000 */
[----:B------:R-:W-:Y:S02]  /*0dd0*/  UIADD3 UR7, UPT, UPT, UR4, 0x100, URZ ;  /* 0x0000010004077890 */ /* 0x000fe4000fffe0ff */
[----:B------:R-:W-:Y:S01]  /*0de0*/  UIADD3 UR4, UPT, UPT, UR4, 0x2100, URZ ;  /* 0x0000210004047890 */ /* 0x000fe2000fffe0ff */
[----:B------:R-:W-:Y:S01]  /*0df0*/  LEA R3, R3, R45, 0x5 ;  /* 0x0000002d03037211 */ /* 0x000fe200078e28ff */
[----:B0-----:R-:W-:Y:S02]  /*0e00*/  ULEA UR7, UR8, UR7, 0x18 ;  /* 0x0000000708077291 */ /* 0x001fe4000f8ec0ff */
[----:B------:R-:W-:-:S04]  /*0e10*/  ULEA UR4, UR8, UR4, 0x18 ;  /* 0x0000000408047291 */ /* 0x000fc8000f8ec0ff */
[C---:B------:R-:W-:Y:S02]  /*0e20*/  LEA R9, R3.reuse, UR7, 0x2 ;  /* 0x0000000703097c11 */ /* 0x040fe4000f8e10ff */
[----:B------:R-:W-:-:S03]  /*0e30*/  LEA R3, R3, UR4, 0x2 ;  /* 0x0000000403037c11 */ /* 0x000fc6000f8e10ff */
[----:B--2---:R4:W-:Y:S04]  /*0e40*/  STS [R9], R4 ;  /* 0x0000000409007388 */ /* 0x0049e80000000800 */
[----:B---3--:R4:W-:Y:S02]  /*0e50*/  STS [R3], R6 ;  /* 0x0000000603007388 */ /* 0x0089e40000000800 */
.L_x_4:
[----:B------:R-:W-:Y:S06]  /*0e60*/  BAR.SYNC.DEFER_BLOCKING 0x0 ;  /* 0x0000000000007b1d */ /* 0x000fec0000010000 */
[----:B------:R-:W-:Y:S05]  /*0e70*/  BRA.U !UP0, `(.L_x_9) ;  /* 0x0000000908a47547 */ /* 0x000fea000b800000 */
[----:B------:R-:W-:Y:S01]  /*0e80*/  UISETP.GE.U32.AND UP1, UPT, UR14, 0x7, UPT ;  /* 0x000000070e00788c */ /* 0x000fe2000bf26070 */
[----:B------:R-:W-:-:S08]  /*0e90*/  MOV R0, RZ ;  /* 0x000000ff00007202 */ /* 0x000fd00000000f00 */
[----:B------:R-:W-:Y:S05]  /*0ea0*/  BRA.U !UP1, `(.L_x_10) ;  /* 0x0000000509207547 */ /* 0x000fea000b800000 */
[----:B------:R-:W3:Y:S01]  /*0eb0*/  S2UR UR8, SR_CgaCtaId ;  /* 0x00000000000879c3 */ /* 0x000ee20000008800 */
[----:B------:R-:W-:Y:S01]  /*0ec0*/  UMOV UR7, 0x400 ;  /* 0x0000040000077882 */ /* 0x000fe20000000000 */
[----:B------:R-:W-:Y:S01]  /*0ed0*/  IMAD.MOV.U32 R0, RZ, RZ, RZ ;  /* 0x000000ffff007224 */ /* 0x000fe200078e00ff */
[----:B------:R-:W-:Y:S02]  /*0ee0*/  UIADD3 UR4, UPT, UPT, UR7, 0x6100, URZ ;  /* 0x0000610007047890 */ /* 0x000fe4000fffe0ff */
[----:B------:R-:W-:Y:S02]  /*0ef0*/  UIADD3 UR7, UPT, UPT, UR7, 0x8100, URZ ;  /* 0x0000810007077890 */ /* 0x000fe4000fffe0ff */
[----:B---3--:R-:W-:Y:S02]  /*0f00*/  ULEA UR4, UR8, UR4, 0x18 ;  /* 0x0000000408047291 */ /* 0x008fe4000f8ec0ff */
[----:B------:R-:W-:-:S12]  /*0f10*/  ULEA UR7, UR8, UR7, 0x18 ;  /* 0x0000000708077291 */ /* 0x000fd8000f8ec0ff */
.L_x_11:
[----:B01234-:R-:W0:Y:S01]  /*0f20*/  LDC.64 R6, c[0x0][0x380] ;  /* 0x0000e000ff067b82 */ /* 0x01fe220000000a00 */
[----:B------:R-:W-:-:S04]  /*0f30*/  LEA R29, R0, R40, 0x5 ;  /* 0x00000028001d7211 */ /* 0x000fc800078e28ff */
[C---:B------:R-:W-:Y:S01]  /*0f40*/  IADD3 R17, PT, PT, R29.reuse, 0x20, RZ ;  /* 0x000000201d117810 */ /* 0x040fe20007ffe0ff */
[C---:B------:R-:W-:Y:S02]  /*0f50*/  VIADD R21, R29.reuse, 0x40 ;  /* 0x000000401d157836 */ /* 0x040fe40000000000 */
[----:B------:R-:W1:Y:S01]  /*0f60*/  LDC.64 R4, c[0x0][0x398] ;  /* 0x0000e600ff047b82 */ /* 0x000e620000000a00 */
[C---:B------:R-:W-:Y:S02]  /*0f70*/  IADD3 R31, PT, PT, R29.reuse, 0x60, RZ ;  /* 0x000000601d1f7810 */ /* 0x040fe40007ffe0ff */
[C---:B------:R-:W-:Y:S01]  /*0f80*/  IADD3 R33, PT, PT, R29.reuse, 0x80, RZ ;  /* 0x000000801d217810 */ /* 0x040fe20007ffe0ff */
[----:B------:R-:W-:Y:S02]  /*0f90*/  VIADD R35, R29, 0xa0 ;  /* 0x000000a01d237836 */ /* 0x000fe40000000000 */
[----:B0-----:R-:W-:-:S04]  /*0fa0*/  IMAD.WIDE.U32 R14, R17, 0x4, R6 ;  /* 0x00000004110e7825 */ /* 0x001fc800078e0006 */
[C---:B------:R-:W-:Y:S01]  /*0fb0*/  IMAD.WIDE.U32 R10, R29.reuse, 0x4, R6 ;  /* 0x000000041d0a7825 */ /* 0x040fe200078e0006 */
[----:B------:R0:W2:Y:S03]  /*0fc0*/  LDG.E R8, desc[UR10][R14.64] ;  /* 0x0000000a0e087981 */ /* 0x0000a6000c1e1900 */
[----:B-1----:R-:W-:Y:S01]  /*0fd0*/  IMAD.WIDE.U32 R12, R29, 0x4, R4 ;  /* 0x000000041d0c7825 */ /* 0x002fe200078e0004 */
[----:B------:R-:W3:Y:S03]  /*0fe0*/  LDG.E R3, desc[UR10][R10.64] ;  /* 0x0000000a0a037981 */ /* 0x000ee6000c1e1900 */
[----:B------:R-:W-:Y:S01]  /*0ff0*/  IMAD.WIDE.U32 R18, R21, 0x4, R6 ;  /* 0x0000000415127825 */ /* 0x000fe200078e0006 */
[----:B------:R-:W4:Y:S03]  /*1000*/  LDG.E R28, desc[UR10][R12.64] ;  /* 0x0000000a0c1c7981 */ /* 0x000f26000c1e1900 */
[----:B------:R-:W-:Y:S01]  /*1010*/  IMAD.WIDE.U32 R16, R17, 0x4, R4 ;  /* 0x0000000411107825 */ /* 0x000fe200078e0004 */
[----:B------:R1:W5:Y:S03]  /*1020*/  LDG.E R9, desc[UR10][R18.64] ;  /* 0x0000000a12097981 */ /* 0x000366000c1e1900 */
[----:B------:R-:W-:Y:S01]  /*1030*/  IMAD.WIDE.U32 R22, R31, 0x4, R6 ;  /* 0x000000041f167825 */ /* 0x000fe200078e0006 */
[----:B------:R-:W5:Y:S03]  /*1040*/  LDG.E R30, desc[UR10][R16.64] ;  /* 0x0000000a101e7981 */ /* 0x000f66000c1e1900 */
[----:B------:R-:W-:Y:S01]  /*1050*/  IMAD.WIDE.U32 R20, R21, 0x4, R4 ;  /* 0x0000000415147825 */ /* 0x000fe200078e0004 */
[----:B------:R1:W5:Y:S03]  /*1060*/  LDG.E R10, desc[UR10][R22.64] ;  /* 0x0000000a160a7981 */ /* 0x000366000c1e1900 */
[----:B------:R-:W-:-:S02]  /*1070*/  IMAD.WIDE.U32 R24, R33, 0x4, R6 ;  /* 0x0000000421187825 */ /* 0x000fc400078e0006 */
[----:B------:R-:W5:Y:S02]  /*1080*/  LDG.E R20, desc[UR10][R20.64] ;  /* 0x0000000a14147981 */ /* 0x000f64000c1e1900 */
[--C-:B0-----:R-:W-:Y:S01]  /*1090*/  IMAD.WIDE.U32 R14, R31, 0x4, R4.reuse ;  /* 0x000000041f0e7825 */ /* 0x101fe200078e0004 */
[C---:B------:R-:W-:Y:S01]  /*10a0*/  IADD3 R31, PT, PT, R29.reuse, 0xc0, RZ ;  /* 0x000000c01d1f7810 */ /* 0x040fe20007ffe0ff */
[----:B------:R0:W5:Y:S01]  /*10b0*/  LDG.E R11, desc[UR10][R24.64] ;  /* 0x0000000a180b7981 */ /* 0x000162000c1e1900 */
[----:B------:R-:W-:Y:S01]  /*10c0*/  IADD3 R29, PT, PT, R29, 0xe0, RZ ;  /* 0x000000e01d1d7810 */ /* 0x000fe20007ffe0ff */
[----:B-1----:R-:W-:Y:S02]  /*10d0*/  IMAD.WIDE.U32 R18, R33, 0x4, R4 ;  /* 0x0000000421127825 */ /* 0x002fe400078e0004 */
[----:B------:R1:W5:Y:S02]  /*10e0*/  LDG.E R32, desc[UR10][R14.64] ;  /* 0x0000000a0e207981 */ /* 0x000364000c1e1900 */
[----:B------:R-:W-:-:S02]  /*10f0*/  IMAD.WIDE.U32 R26, R35, 0x4, R6 ;  /* 0x00000004231a7825 */ /* 0x000fc400078e0006 */
[----:B------:R-:W5:Y:S02]  /*1100*/  LDG.E R18, desc[UR10][R18.64] ;  /* 0x0000000a12127981 */ /* 0x000f64000c1e1900 */
[----:B------:R-:W-:Y:S02]  /*1110*/  IMAD.WIDE.U32 R22, R35, 0x4, R4 ;  /* 0x0000000423167825 */ /* 0x000fe400078e0004 */
[----:B------:R-:W5:Y:S02]  /*1120*/  LDG.E R27, desc[UR10][R26.64] ;  /* 0x0000000a1a1b7981 */ /* 0x000f64000c1e1900 */
[C---:B0-----:R-:W-:Y:S02]  /*1130*/  IMAD.WIDE.U32 R24, R31.reuse, 0x4, R6 ;  /* 0x000000041f187825 */ /* 0x041fe400078e0006 */
[----:B------:R-:W5:Y:S02]  /*1140*/  LDG.E R22, desc[UR10][R22.64] ;  /* 0x0000000a16167981 */ /* 0x000f64000c1e1900 */
[----:B------:R-:W-:-:S02]  /*1150*/  IMAD.WIDE.U32 R12, R31, 0x4, R4 ;  /* 0x000000041f0c7825 */ /* 0x000fc400078e0004 */
[----:B------:R-:W5:Y:S02]  /*1160*/  LDG.E R25, desc[UR10][R24.64] ;  /* 0x0000000a18197981 */ /* 0x000f64000c1e1900 */
[C---:B------:R-:W-:Y:S02]  /*1170*/  IMAD.WIDE.U32 R6, R29.reuse, 0x4, R6 ;  /* 0x000000041d067825 */ /* 0x040fe400078e0006 */
[----:B------:R-:W5:Y:S02]  /*1180*/  LDG.E R12, desc[UR10][R12.64] ;  /* 0x0000000a0c0c7981 */ /* 0x000f64000c1e1900 */
[----:B------:R-:W-:Y:S02]  /*1190*/  IMAD.WIDE.U32 R4, R29, 0x4, R4 ;  /* 0x000000041d047825 */ /* 0x000fe400078e0004 */
[----:B------:R-:W5:Y:S04]  /*11a0*/  LDG.E R7, desc[UR10][R6.64] ;  /* 0x0000000a06077981 */ /* 0x000f68000c1e1900 */
[----:B------:R-:W5:Y:S01]  /*11b0*/  LDG.E R4, desc[UR10][R4.64] ;  /* 0x0000000a04047981 */ /* 0x000f62000c1e1900 */
[----:B-1----:R-:W-:-:S05]  /*11c0*/  IMAD R14, R0, 0x20, R45 ;  /* 0x00000020000e7824 */ /* 0x002fca00078e022d */
[C---:B------:R-:W-:Y:S02]  /*11d0*/  LEA R16, R14.reuse, UR4, 0x2 ;  /* 0x000000040e107c11 */ /* 0x040fe4000f8e10ff */
[----:B------:R-:W-:Y:S02]  /*11e0*/  LEA R15, R14, UR7, 0x2 ;  /* 0x000000070e0f7c11 */ /* 0x000fe4000f8e10ff */
[----:B------:R-:W-:-:S04]  /*11f0*/  IADD3 R0, PT, PT, R0, 0x8, RZ ;  /* 0x0000000800007810 */ /* 0x000fc80007ffe0ff */
[----:B------:R-:W-:Y:S01]  /*1200*/  ISETP.NE.AND P0, PT, R0, UR20, PT ;  /* 0x0000001400007c0c */ /* 0x000fe2000bf05270 */
[----:B---3--:R3:W-:Y:S04]  /*1210*/  STS [R16], R3 ;  /* 0x0000000310007388 */ /* 0x0087e80000000800 */
[----:B----4-:R3:W-:Y:S04]  /*1220*/  STS [R15], R28 ;  /* 0x0000001c0f007388 */ /* 0x0107e80000000800 */
[----:B--2---:R3:W-:Y:S04]  /*1230*/  STS [R16+0x80], R8 ;  /* 0x0000800810007388 */ /* 0x0047e80000000800 */
[----:B-----5:R3:W-:Y:S04]  /*1240*/  STS [R15+0x80], R30 ;  /* 0x0000801e0f007388 */ /* 0x0207e80000000800 */
        /* <DEDUP_REMOVED lines=14> */
.L_x_10:
[----:B------:R-:W-:-:S09]  /*1330*/  UISETP.NE.AND UP1, UPT, UR15, URZ, UPT ;  /* 0x000000ff0f00728c */ /* 0x000fd2000bf25270 */
[----:B------:R-:W-:Y:S05]  /*1340*/  BRA.U !UP1, `(.L_x_9) ;  /* 0x0000000509707547 */ /* 0x000fea000b800000 */
[----:B------:R-:W-:Y:S02]  /*1350*/  UISETP.GE.U32.AND UP1, UPT, UR17, 0x3, UPT ;  /* 0x000000031100788c */ /* 0x000fe4000bf26070 */
[----:B------:R-:W-:-:S07]  /*1360*/  UISETP.NE.AND UP2, UPT, UR18, URZ, UPT ;  /* 0x000000ff1200728c */ /* 0x000fce000bf45270 */
[----:B------:R-:W-:Y:S05]  /*1370*/  BRA.U !UP1, `(.L_x_12) ;  /* 0x0000000109a07547 */ /* 0x000fea000b800000 */
[----:B01-3--:R-:W0:Y:S01]  /*1380*/  LDC.64 R16, c[0x0][0x380] ;  /* 0x0000e000ff107b82 */ /* 0x00be220000000a00 */
[----:B----4-:R-:W-:-:S05]  /*1390*/  IMAD R3, R0, 0x20, R40 ;  /* 0x0000002000037824 */ /* 0x010fca00078e0228 */
[C---:B--2---:R-:W-:Y:S02]  /*13a0*/  IADD3 R11, PT, PT, R3.reuse, 0x20, RZ ;  /* 0x00000020030b7810 */ /* 0x044fe40007ffe0ff */
[----:B------:R-:W1:Y:S01]  /*13b0*/  LDC.64 R18, c[0x0][0x398] ;  /* 0x0000e600ff127b82 */ /* 0x000e620000000a00 */
[C---:B------:R-:W-:Y:S01]  /*13c0*/  IADD3 R15, PT, PT, R3.reuse, 0x40, RZ ;  /* 0x00000040030f7810 */ /* 0x040fe20007ffe0ff */
[----:B0-----:R-:W-:-:S04]  /*13d0*/  IMAD.WIDE.U32 R4, R3, 0x4, R16 ;  /* 0x0000000403047825 */ /* 0x001fc800078e0010 */
[----:B------:R-:W-:Y:S02]  /*13e0*/  IMAD.WIDE.U32 R8, R11, 0x4, R16 ;  /* 0x000000040b087825 */ /* 0x000fe400078e0010 */
[----:B------:R0:W2:Y:S02]  /*13f0*/  LDG.E R4, desc[UR10][R4.64] ;  /* 0x0000000a04047981 */ /* 0x0000a4000c1e1900 */
[C-C-:B-1----:R-:W-:Y:S02]  /*1400*/  IMAD.WIDE.U32 R6, R3.reuse, 0x4, R18.reuse ;  /* 0x0000000403067825 */ /* 0x142fe400078e0012 */
[----:B------:R-:W3:Y:S02]  /*1410*/  LDG.E R8, desc[UR10][R8.64] ;  /* 0x0000000a08087981 */ /* 0x000ee4000c1e1900 */
[----:B------:R-:W-:Y:S02]  /*1420*/  VIADD R3, R3, 0x60 ;  /* 0x0000006003037836 */ /* 0x000fe40000000000 */
[----:B------:R-:W-:Y:S01]  /*1430*/  IMAD.WIDE.U32 R10, R11, 0x4, R18 ;  /* 0x000000040b0a7825 */ /* 0x000fe200078e0012 */
[----:B------:R-:W4:Y:S03]  /*1440*/  LDG.E R6, desc[UR10][R6.64] ;  /* 0x0000000a06067981 */ /* 0x000f26000c1e1900 */
        /* <DEDUP_REMOVED lines=13> */
[----:B------:R-:W-:Y:S01]  /*1520*/  LEA R3, R0, R45, 0x5 ;  /* 0x0000002d00037211 */ /* 0x000fe200078e28ff */
[----:B-1----:R-:W-:-:S02]  /*1530*/  ULEA UR7, UR8, UR7, 0x18 ;  /* 0x0000000708077291 */ /* 0x002fc4000f8ec0ff */
[----:B------:R-:W-:-:S04]  /*1540*/  ULEA UR4, UR8, UR4, 0x18 ;  /* 0x0000000408047291 */ /* 0x000fc8000f8ec0ff */
[C---:B0-----:R-:W-:Y:S02]  /*1550*/  LEA R5, R3.reuse, UR7, 0x2 ;  /* 0x0000000703057c11 */ /* 0x041fe4000f8e10ff */
        /* <DEDUP_REMOVED lines=10> */
.L_x_12:
[----:B------:R-:W-:Y:S05]  /*1600*/  BRA.U !UP2, `(.L_x_9) ;  /* 0x000000010ac07547 */ /* 0x000fea000b800000 */
[----:B------:R-:W-:Y:S02]  /*1610*/  UISETP.NE.AND UP1, UPT, UR19, URZ, UPT ;  /* 0x000000ff1300728c */ /* 0x000fe4000bf25270 */
[----:B------:R-:W-:-:S07]  /*1620*/  UISETP.NE.AND UP2, UPT, UR9, URZ, UPT ;  /* 0x000000ff0900728c */ /* 0x000fce000bf45270 */
[----:B------:R-:W-:Y:S05]  /*1630*/  BRA.U !UP1, `(.L_x_13) ;  /* 0x0000000109687547 */ /* 0x000fea000b800000 */
[----:B01234-:R-:W0:Y:S01]  /*1640*/  LDC.64 R4, c[0x0][0x380] ;  /* 0x0000e000ff047b82 */ /* 0x01fe220000000a00 */
[----:B------:R-:W-:-:S05]  /*1650*/  IMAD R11, R0, 0x20, R40 ;  /* 0x00000020000b7824 */ /* 0x000fca00078e0228 */
[C---:B------:R-:W-:Y:S02]  /*1660*/  IADD3 R3, PT, PT, R11.reuse, 0x20, RZ ;  /* 0x000000200b037810 */ /* 0x040fe40007ffe0ff */
[----:B------:R-:W1:Y:S01]  /*1670*/  LDC.64 R8, c[0x0][0x398] ;  /* 0x0000e600ff087b82 */ /* 0x000e620000000a00 */
[----:B0-----:R-:W-:-:S04]  /*1680*/  IMAD.WIDE.U32 R6, R11, 0x4, R4 ;  /* 0x000000040b067825 */ /* 0x001fc800078e0004 */
[----:B------:R-:W-:Y:S02]  /*1690*/  IMAD.WIDE.U32 R4, R3, 0x4, R4 ;  /* 0x0000000403047825 */ /* 0x000fe400078e0004 */
[----:B------:R0:W2:Y:S02]  /*16a0*/  LDG.E R6, desc[UR10][R6.64] ;  /* 0x0000000a06067981 */ /* 0x0000a4000c1e1900 */
[--C-:B-1----:R-:W-:Y:S02]  /*16b0*/  IMAD.WIDE.U32 R10, R11, 0x4, R8.reuse ;  /* 0x000000040b0a7825 */ /* 0x102fe400078e0008 */
[----:B------:R-:W3:Y:S02]  /*16c0*/  LDG.E R4, desc[UR10][R4.64] ;  /* 0x0000000a04047981 */ /* 0x000ee4000c1e1900 */
[----:B------:R-:W-:Y:S02]  /*16d0*/  IMAD.WIDE.U32 R8, R3, 0x4, R8 ;  /* 0x0000000403087825 */ /* 0x000fe400078e0008 */
[----:B------:R-:W4:Y:S04]  /*16e0*/  LDG.E R10, desc[UR10][R10.64] ;  /* 0x0000000a0a0a7981 */ /* 0x000f28000c1e1900 */
[----:B------:R-:W5:Y:S01]  /*16f0*/  LDG.E R8, desc[UR10][R8.64] ;  /* 0x0000000a08087981 */ /* 0x000f62000c1e1900 */
[----:B------:R-:W1:Y:S01]  /*1700*/  S2UR UR8, SR_CgaCtaId ;  /* 0x00000000000879c3 */ /* 0x000e620000008800 */
[----:B------:R-:W-:-:S02]  /*1710*/  UMOV UR4, 0x400 ;  /* 0x0000040000047882 */ /* 0x000fc40000000000 */
[----:B------:R-:W-:Y:S02]  /*1720*/  UIADD3 UR7, UPT, UPT, UR4, 0x6100, URZ ;  /* 0x0000610004077890 */ /* 0x000fe4000fffe0ff */
[----:B------:R-:W-:Y:S01]  /*1730*/  UIADD3 UR4, UPT, UPT, UR4, 0x8100, URZ ;  /* 0x0000810004047890 */ /* 0x000fe2000fffe0ff */
[----:B------:R-:W-:Y:S01]  /*1740*/  LEA R3, R0, R45, 0x5 ;  /* 0x0000002d00037211 */ /* 0x000fe200078e28ff */
[----:B-1----:R-:W-:Y:S02]  /*1750*/  ULEA UR7, UR8, UR7, 0x18 ;  /* 0x0000000708077291 */ /* 0x002fe4000f8ec0ff */
[----:B------:R-:W-:-:S04]  /*1760*/  ULEA UR4, UR8, UR4, 0x18 ;  /* 0x0000000408047291 */ /* 0x000fc8000f8ec0ff */
[C---:B0-----:R-:W-:Y:S02]  /*1770*/  LEA R7, R3.reuse, UR7, 0x2 ;  /* 0x0000000703077c11 */ /* 0x041fe4000f8e10ff */
[----:B------:R-:W-:Y:S01]  /*1780*/  LEA R3, R3, UR4, 0x2 ;  /* 0x0000000403037c11 */ /* 0x000fe2000f8e10ff */
[----:B------:R-:W-:Y:S02]  /*1790*/  VIADD R0, R0, 0x2 ;  /* 0x0000000200007836 */ /* 0x000fe40000000000 */
[----:B--2---:R0:W-:Y:S04]  /*17a0*/  STS [R7], R6 ;  /* 0x0000000607007388 */ /* 0x0041e80000000800 */
[----:B----4-:R0:W-:Y:S04]  /*17b0*/  STS [R3], R10 ;  /* 0x0000000a03007388 */ /* 0x0101e80000000800 */
[----:B---3--:R0:W-:Y:S04]  /*17c0*/  STS [R7+0x80], R4 ;  /* 0x0000800407007388 */ /* 0x0081e80000000800 */
[----:B-----5:R0:W-:Y:S02]  /*17d0*/  STS [R3+0x80], R8 ;  /* 0x0000800803007388 */ /* 0x0201e40000000800 */
.L_x_13:
[----:B------:R-:W-:Y:S05]  /*17e0*/  BRA.U !UP2, `(.L_x_9) ;  /* 0x000000010a487547 */ /* 0x000fea000b800000 */
[----:B01234-:R-:W0:Y:S01]  /*17f0*/  LDC.64 R4, c[0x0][0x380] ;  /* 0x0000e000ff047b82 */ /* 0x01fe220000000a00 */
[----:B------:R-:W-:-:S07]  /*1800*/  LEA R3, R0, R40, 0x5 ;  /* 0x0000002800037211 */ /* 0x000fce00078e28ff */
        /* <DEDUP_REMOVED lines=16> */
.L_x_9:
[----:B------:R-:W5:Y:S01]  /*1910*/  S2UR UR15, SR_CgaCtaId ;  /* 0x00000000000f79c3 */ /* 0x000f620000008800 */
[----:B------:R-:W-:Y:S01]  /*1920*/  UMOV UR14, 0x400 ;  /* 0x00000400000e7882 */ /* 0x000fe20000000000 */
[----:B------:R-:W-:Y:S01]  /*1930*/  ISETP.NE.AND P0, PT, R41, RZ, PT ;  /* 0x000000ff2900720c */ /* 0x000fe20003f05270 */
[----:B------:R-:W-:Y:S01]  /*1940*/  UIADD3 UR4, UPT, UPT, UR14, 0xa100, URZ ;  /* 0x0000a1000e047890 */ /* 0x000fe2000fffe0ff */
[----:B------:R-:W-:Y:S01]  /*1950*/  BSSY.RECONVERGENT B0, `(.L_x_14) ;  /* 0x000000b000007945 */ /* 0x000fe20003800200 */
[----:B------:R-:W-:Y:S02]  /*1960*/  UIADD3 UR7, UPT, UPT, UR14, 0xa180, URZ ;  /* 0x0000a1800e077890 */ /* 0x000fe4000fffe0ff */
[----:B-----5:R-:W-:Y:S02]  /*1970*/  ULEA UR4, UR15, UR4, 0x18 ;  /* 0x000000040f047291 */ /* 0x020fe4000f8ec0ff */
[----:B------:R-:W-:-:S04]  /*1980*/  ULEA UR7, UR15, UR7, 0x18 ;  /* 0x000000070f077291 */ /* 0x000fc8000f8ec0ff */
[C---:B0--34-:R-:W-:Y:S02]  /*1990*/  LEA R3, R2.reuse, UR4, 0x2 ;  /* 0x0000000402037c11 */ /* 0x059fe4000f8e10ff */
[----:B------:R-:W-:Y:S01]  /*19a0*/  LEA R20, R2, UR7, 0x2 ;  /* 0x0000000702147c11 */ /* 0x000fe2000f8e10ff */
[----:B------:R-:W-:Y:S06]  /*19b0*/  @P0 BRA `(.L_x_15) ;  /* 0x0000000000100947 */ /* 0x000fec0003800000 */
[----:B------:R-:W3:Y:S04]  /*19c0*/  LDG.E R0, desc[UR10][R38.64] ;  /* 0x0000000a26007981 */ /* 0x000ee8000c1e1900 */
[----:B-1----:R-:W4:Y:S04]  /*19d0*/  LDG.E R5, desc[UR10][R36.64] ;  /* 0x0000000a24057981 */ /* 0x002f28000c1e1900 */
[----:B---3--:R0:W-:Y:S04]  /*19e0*/  STS [R3], R0 ;  /* 0x0000000003007388 */ /* 0x0081e80000000800 */
[----:B----4-:R0:W-:Y:S02]  /*19f0*/  STS [R20], R5 ;  /* 0x0000000514007388 */ /* 0x0101e40000000800 */
.L_x_15:
[----:B------:R-:W-:Y:S05]  /*1a00*/  BSYNC.RECONVERGENT B0 ;  /* 0x0000000000007941 */ /* 0x000fea0003800200 */
.L_x_14:
[----:B------:R-:W-:Y:S01]  /*1a10*/  BAR.SYNC.DEFER_BLOCKING 0x0 ;  /* 0x0000000000007b1d */ /* 0x000fe20000010000 */
[----:B------:R-:W-:Y:S01]  /*1a20*/  UISETP.GE.AND UP1, UPT, UR16, 0x1, UPT ;  /* 0x000000011000788c */ /* 0x000fe2000bf26270 */
[----:B------:R-:W-:-:S08]  /*1a30*/  IMAD.MOV.U32 R21, RZ, RZ, RZ ;  /* 0x000000ffff157224 */ /* 0x000fd000078e00ff */
[----:B------:R-:W-:Y:S05]  /*1a40*/  BRA.U !UP1, `(.L_x_16) ;  /* 0x0000000509687547 */ /* 0x000fea000b800000 */
[----:B------:R-:W-:Y:S01]  /*1a50*/  UISETP.GE.U32.AND UP1, UPT, UR16, 0x8, UPT ;  /* 0x000000081000788c */ /* 0x000fe2000bf26070 */
[----:B------:R-:W-:Y:S01]  /*1a60*/  HFMA2 R21, -RZ, RZ, 0, 0 ;  /* 0x00000000ff157431 */ /* 0x000fe200000001ff */
[----:B------:R-:W-:-:S07]  /*1a70*/  UMOV UR4, URZ ;  /* 0x000000ff00047c82 */ /* 0x000fce0008000000 */
[----:B------:R-:W-:Y:S05]  /*1a80*/  BRA.U !UP1, `(.L_x_17) ;  /* 0x0000000109707547 */ /* 0x000fea000b800000 */
[----:B------:R-:W3:Y:S01]  /*1a90*/  S2UR UR8, SR_CgaCtaId ;  /* 0x00000000000879c3 */ /* 0x000ee20000008800 */
[----:B------:R-:W-:Y:S01]  /*1aa0*/  UMOV UR4, 0x400 ;  /* 0x0000040000047882 */ /* 0x000fe20000000000 */
[----:B------:R-:W-:Y:S01]  /*1ab0*/  MOV R21, RZ ;  /* 0x000000ff00157202 */ /* 0x000fe20000000f00 */
[----:B------:R-:W-:Y:S02]  /*1ac0*/  UIADD3 UR7, UPT, UPT, UR4, 0x6100, URZ ;  /* 0x0000610004077890 */ /* 0x000fe4000fffe0ff */
[----:B------:R-:W-:Y:S02]  /*1ad0*/  UIADD3 UR4, UPT, UPT, UR4, 0x100, URZ ;  /* 0x0000010004047890 */ /* 0x000fe4000fffe0ff */
[----:B---3--:R-:W-:Y:S02]  /*1ae0*/  ULEA UR7, UR8, UR7, 0x18 ;  /* 0x0000000708077291 */ /* 0x008fe4000f8ec0ff */
[----:B------:R-:W-:-:S03]  /*1af0*/  ULEA UR8, UR8, UR4, 0x18 ;  /* 0x0000000408087291 */ /* 0x000fc6000f8ec0ff */
[----:B------:R-:W-:-:S09]  /*1b00*/  UMOV UR4, URZ ;  /* 0x000000ff00047c82 */ /* 0x000fd20008000000 */
.L_x_18:
[----:B0-----:R-:W-:Y:S02]  /*1b10*/  LEA R0, R2, UR4, 0x6 ;  /* 0x0000000402007c11 */ /* 0x001fe4000f8e30ff */
[----:B-12---:R-:W-:Y:S01]  /*1b20*/  LEA R4, R41, UR4, 0x6 ;  /* 0x0000000429047c11 */ /* 0x006fe2000f8e30ff */
[----:B------:R-:W-:Y:S01]  /*1b30*/  UIADD3 UR4, UPT, UPT, UR4, 0x8, URZ ;  /* 0x0000000804047890 */ /* 0x000fe2000fffe0ff */
[----:B------:R-:W-:Y:S02]  /*1b40*/  LEA R0, R0, UR7, 0x2 ;  /* 0x0000000700007c11 */ /* 0x000fe4000f8e10ff */
[----:B------:R-:W-:Y:S01]  /*1b50*/  LEA R22, R4, UR8, 0x2 ;  /* 0x0000000804167c11 */ /* 0x000fe2000f8e10ff */
[----:B------:R-:W-:Y:S02]  /*1b60*/  UISETP.NE.AND UP1, UPT, UR4, UR5, UPT ;  /* 0x000000050400728c */ /* 0x000fe4000bf25270 */
[----:B------:R-:W-:Y:S04]  /*1b70*/  LDS.128 R4, [R0] ;  /* 0x0000000000047984 */ /* 0x000fe80000000c00 */
[----:B------:R-:W0:Y:S04]  /*1b80*/  LDS.128 R8, [R22] ;  /* 0x0000000016087984 */ /* 0x000e280000000c00 */
[----:B------:R-:W-:Y:S04]  /*1b90*/  LDS.128 R12, [R0+0x10] ;  /* 0x00001000000c7984 */ /* 0x000fe80000000c00 */
[----:B------:R-:W1:Y:S01]  /*1ba0*/  LDS.128 R16, [R22+0x10] ;  /* 0x0000100016107984 */ /* 0x000e620000000c00 */
[----:B0-----:R-:W-:-:S04]  /*1bb0*/  FFMA R4, R4, R8, R21 ;  /* 0x0000000804047223 */ /* 0x001fc80000000015 */
[----:B------:R-:W-:-:S04]  /*1bc0*/  FFMA R5, R5, R9, R4 ;  /* 0x0000000905057223 */ /* 0x000fc80000000004 */
[----:B------:R-:W-:-:S04]  /*1bd0*/  FFMA R6, R6, R10, R5 ;  /* 0x0000000a06067223 */ /* 0x000fc80000000005 */
[----:B------:R-:W-:-:S04]  /*1be0*/  FFMA R7, R7, R11, R6 ;  /* 0x0000000b07077223 */ /* 0x000fc80000000006 */
[----:B-1----:R-:W-:-:S04]  /*1bf0*/  FFMA R12, R12, R16, R7 ;  /* 0x000000100c0c7223 */ /* 0x002fc80000000007 */
[----:B------:R-:W-:-:S04]  /*1c00*/  FFMA R13, R13, R17, R12 ;  /* 0x000000110d0d7223 */ /* 0x000fc8000000000c */
[----:B------:R-:W-:-:S04]  /*1c10*/  FFMA R14, R14, R18, R13 ;  /* 0x000000120e0e7223 */ /* 0x000fc8000000000d */
[----:B------:R-:W-:Y:S01]  /*1c20*/  FFMA R21, R15, R19, R14 ;  /* 0x000000130f157223 */ /* 0x000fe2000000000e */
[----:B------:R-:W-:Y:S06]  /*1c30*/  BRA.U UP1, `(.L_x_18) ;  /* 0xfffffffd01b47547 */ /* 0x000fec000b83ffff */
[----:B------:R-:W-:-:S05]  /*1c40*/  UMOV UR4, UR5 ;  /* 0x0000000500047c82 */ /* 0x000fca0008000000 */
.L_x_17:
[----:B------:R-:W-:-:S09]  /*1c50*/  UISETP.NE.AND UP1, UPT, UR12, URZ, UPT ;  /* 0x000000ff0c00728c */ /* 0x000fd2000bf25270 */
[----:B------:R-:W-:Y:S05]  /*1c60*/  BRA.U !UP1, `(.L_x_16) ;  /* 0x0000000109e07547 */ /* 0x000fea000b800000 */
[----:B------:R-:W-:Y:S02]  /*1c70*/  UIADD3 UR7, UPT, UPT, UR12, -0x1, URZ ;  /* 0xffffffff0c077890 */ /* 0x000fe4000fffe0ff */
[----:B------:R-:W-:Y:S02]  /*1c80*/  UISETP.NE.AND UP2, UPT, UR13, URZ, UPT ;  /* 0x000000ff0d00728c */ /* 0x000fe4000bf45270 */
[----:B------:R-:W-:-:S09]  /*1c90*/  UISETP.GE.U32.AND UP1, UPT, UR7, 0x3, UPT ;  /* 0x000000030700788c */ /* 0x000fd2000bf26070 */
[----:B------:R-:W-:Y:S05]  /*1ca0*/  BRA.U !UP1, `(.L_x_19) ;  /* 0x00000001094c7547 */ /* 0x000fea000b800000 */
[----:B------:R-:W3:Y:S01]  /*1cb0*/  S2UR UR9, SR_CgaCtaId ;  /* 0x00000000000979c3 */ /* 0x000ee20000008800 */
[----:B------:R-:W-:Y:S01]  /*1cc0*/  UMOV UR7, 0x400 ;  /* 0x0000040000077882 */ /* 0x000fe20000000000 */
[----:B0-----:R-:W-:Y:S01]  /*1cd0*/  LEA R0, R2, UR4, 0x6 ;  /* 0x0000000402007c11 */ /* 0x001fe2000f8e30ff */
[----:B------:R-:W-:Y:S01]  /*1ce0*/  UIADD3 UR8, UPT, UPT, UR7, 0x6100, URZ ;  /* 0x0000610007087890 */ /* 0x000fe2000fffe0ff */
[----:B-12---:R-:W-:Y:S01]  /*1cf0*/  LEA R4, R41, UR4, 0x6 ;  /* 0x0000000429047c11 */ /* 0x006fe2000f8e30ff */
[----:B------:R-:W-:Y:S02]  /*1d00*/  UIADD3 UR7, UPT, UPT, UR7, 0x100, URZ ;  /* 0x0000010007077890 */ /* 0x000fe4000fffe0ff */
[----:B------:R-:W-:Y:S02]  /*1d10*/  UIADD3 UR4, UPT, UPT, UR4, 0x4, URZ ;  /* 0x0000000404047890 */ /* 0x000fe4000fffe0ff */
[----:B---3--:R-:W-:Y:S02]  /*1d20*/  ULEA UR8, UR9, UR8, 0x18 ;  /* 0x0000000809087291 */ /* 0x008fe4000f8ec0ff */
[----:B------:R-:W-:-:S04]  /*1d30*/  ULEA UR7, UR9, UR7, 0x18 ;  /* 0x0000000709077291 */ /* 0x000fc8000f8ec0ff */
[----:B------:R-:W-:Y:S02]  /*1d40*/  LEA R0, R0, UR8, 0x2 ;  /* 0x0000000800007c11 */ /* 0x000fe4000f8e10ff */
[----:B------:R-:W-:-:S03]  /*1d50*/  LEA R6, R4, UR7, 0x2 ;  /* 0x0000000704067c11 */ /* 0x000fc6000f8e10ff */
[----:B------:R-:W-:Y:S04]  /*1d60*/  LDS.64 R4, [R0] ;  /* 0x0000000000047984 */ /* 0x000fe80000000a00 */
[----:B------:R-:W0:Y:S04]  /*1d70*/  LDS.64 R8, [R6] ;  /* 0x0000000006087984 */ /* 0x000e280000000a00 */
[----:B------:R-:W-:Y:S04]  /*1d80*/  LDS.64 R10, [R0+0x8] ;  /* 0x00000800000a7984 */ /* 0x000fe80000000a00 */
[----:B------:R-:W1:Y:S01]  /*1d90*/  LDS.64 R12, [R6+0x8] ;  /* 0x00000800060c7984 */ /* 0x000e620000000a00 */
[----:B0-----:R-:W-:-:S04]  /*1da0*/  FFMA R4, R4, R8, R21 ;  /* 0x0000000804047223 */ /* 0x001fc80000000015 */
[----:B------:R-:W-:-:S04]  /*1db0*/  FFMA R5, R5, R9, R4 ;  /* 0x0000000905057223 */ /* 0x000fc80000000004 */
[----:B-1----:R-:W-:-:S04]  /*1dc0*/  FFMA R10, R10, R12, R5 ;  /* 0x0000000c0a0a7223 */ /* 0x002fc80000000005 */
[----:B------:R-:W-:-:S07]  /*1dd0*/  FFMA R21, R11, R13, R10 ;  /* 0x0000000d0b157223 */ /* 0x000fce000000000a */
.L_x_19:
[----:B------:R-:W-:Y:S05]  /*1de0*/  BRA.U !UP2, `(.L_x_16) ;  /* 0x000000010a807547 */ /* 0x000fea000b800000 */
[----:B------:R-:W-:Y:S02]  /*1df0*/  UISETP.NE.AND UP1, UPT, UR13, 0x1, UPT ;  /* 0x000000010d00788c */ /* 0x000fe4000bf25270 */
[----:B------:R-:W-:-:S07]  /*1e00*/  ULOP3.LUT UP2, URZ, UR16, 0x1, URZ, 0xc0, !UPT ;  /* 0x0000000110ff7892 */ /* 0x000fce000f84c0ff */
[----:B------:R-:W-:Y:S05]  /*1e10*/  BRA.U !UP1, `(.L_x_20) ;  /* 0x00000001093c7547 */ /* 0x000fea000b800000 */
[----:B------:R-:W3:Y:S01]  /*1e20*/  S2UR UR9, SR_CgaCtaId ;  /* 0x00000000000979c3 */ /* 0x000ee20000008800 */
[----:B------:R-:W-:Y:S01]  /*1e30*/  UMOV UR7, 0x400 ;  /* 0x0000040000077882 */ /* 0x000fe20000000000 */
[----:B-12---:R-:W-:Y:S01]  /*1e40*/  LEA R4, R41, UR4, 0x6 ;  /* 0x0000000429047c11 */ /* 0x006fe2000f8e30ff */
[----:B------:R-:W-:Y:S01]  /*1e50*/  UIADD3 UR8, UPT, UPT, UR7, 0x6100, URZ ;  /* 0x0000610007087890 */ /* 0x000fe2000fffe0ff */
[----:B0-----:R-:W-:Y:S01]  /*1e60*/  LEA R0, R2, UR4, 0x6 ;  /* 0x0000000402007c11 */ /* 0x001fe2000f8e30ff */
[----:B------:R-:W-:Y:S02]  /*1e70*/  UIADD3 UR7, UPT, UPT, UR7, 0x100, URZ ;  /* 0x0000010007077890 */ /* 0x000fe4000fffe0ff */
[----:B------:R-:W-:Y:S02]  /*1e80*/  UIADD3 UR4, UPT, UPT, UR4, 0x2, URZ ;  /* 0x0000000204047890 */ /* 0x000fe4000fffe0ff */
[----:B---3--:R-:W-:Y:S02]  /*1e90*/  ULEA UR7, UR9, UR7, 0x18 ;  /* 0x0000000709077291 */ /* 0x008fe4000f8ec0ff */
[----:B------:R-:W-:-:S04]  /*1ea0*/  ULEA UR8, UR9, UR8, 0x18 ;  /* 0x0000000809087291 */ /* 0x000fc8000f8ec0ff */
[----:B------:R-:W-:Y:S02]  /*1eb0*/  LEA R6, R4, UR7, 0x2 ;  /* 0x0000000704067c11 */ /* 0x000fe4000f8e10ff */
[----:B------:R-:W-:-:S04]  /*1ec0*/  LEA R0, R0, UR8, 0x2 ;  /* 0x0000000800007c11 */ /* 0x000fc8000f8e10ff */
[----:B------:R-:W-:Y:S04]  /*1ed0*/  LDS.64 R6, [R6] ;  /* 0x0000000006067984 */ /* 0x000fe80000000a00 */
[----:B------:R-:W0:Y:S02]  /*1ee0*/  LDS.64 R4, [R0] ;  /* 0x0000000000047984 */ /* 0x000e240000000a00 */
[----:B0-----:R-:W-:-:S04]  /*1ef0*/  FFMA R4, R4, R6, R21 ;  /* 0x0000000604047223 */ /* 0x001fc80000000015 */
[----:B------:R-:W-:-:S07]  /*1f00*/  FFMA R21, R5, R7, R4 ;  /* 0x0000000705157223 */ /* 0x000fce0000000004 */
.L_x_20:
[----:B------:R-:W-:Y:S05]  /*1f10*/  BRA.U !UP2, `(.L_x_16) ;  /* 0x000000010a347547 */ /* 0x000fea000b800000 */
[----:B------:R-:W3:Y:S01]  /*1f20*/  S2UR UR9, SR_CgaCtaId ;  /* 0x00000000000979c3 */ /* 0x000ee20000008800 */
[----:B------:R-:W-:Y:S01]  /*1f30*/  UMOV UR7, 0x400 ;  /* 0x0000040000077882 */ /* 0x000fe20000000000 */
[----:B0-----:R-:W-:Y:S01]  /*1f40*/  LEA R0, R2, UR4, 0x6 ;  /* 0x0000000402007c11 */ /* 0x001fe2000f8e30ff */
[----:B------:R-:W-:Y:S01]  /*1f50*/  UIADD3 UR8, UPT, UPT, UR7, 0x6100, URZ ;  /* 0x0000610007087890 */ /* 0x000fe2000fffe0ff */
[----:B-12---:R-:W-:Y:S01]  /*1f60*/  LEA R4, R41, UR4, 0x6 ;  /* 0x0000000429047c11 */ /* 0x006fe2000f8e30ff */
[----:B------:R-:W-:Y:S02]  /*1f70*/  UIADD3 UR7, UPT, UPT, UR7, 0x100, URZ ;  /* 0x0000010007077890 */ /* 0x000fe4000fffe0ff */
[----:B---3--:R-:W-:Y:S02]  /*1f80*/  ULEA UR8, UR9, UR8, 0x18 ;  /* 0x0000000809087291 */ /* 0x008fe4000f8ec0ff */
[----:B------:R-:W-:-:S04]  /*1f90*/  ULEA UR7, UR9, UR7, 0x18 ;  /* 0x0000000709077291 */ /* 0x000fc8000f8ec0ff */
[----:B------:R-:W-:Y:S02]  /*1fa0*/  LEA R0, R0, UR8, 0x2 ;  /* 0x0000000800007c11 */ /* 0x000fe4000f8e10ff */
[----:B------:R-:W-:-:S04]  /*1fb0*/  LEA R4, R4, UR7, 0x2 ;  /* 0x0000000704047c11 */ /* 0x000fc8000f8e10ff */
[----:B------:R-:W-:Y:S04]  /*1fc0*/  LDS R0, [R0] ;  /* 0x0000000000007984 */ /* 0x000fe80000000800 */
[----:B------:R-:W0:Y:S02]  /*1fd0*/  LDS R4, [R4] ;  /* 0x0000000004047984 */ /* 0x000e240000000800 */
[----:B0-----:R-:W-:-:S07]  /*1fe0*/  FFMA R21, R0, R4, R21 ;  /* 0x0000000400157223 */ /* 0x001fce0000000015 */
.L_x_16:
[----:B------:R-:W-:Y:S01]  /*1ff0*/  UIADD3 UR7, UPT, UPT, UR14, 0x4100, URZ ;  /* 0x000041000e077890 */ /* 0x000fe2000fffe0ff */
[----:B0-----:R-:W-:Y:S01]  /*2000*/  IMAD R0, R2, -0x20, R45 ;  /* 0xffffffe002007824 */ /* 0x001fe200078e022d */
[----:B------:R-:W-:Y:S01]  /*2010*/  UIADD3 UR4, UPT, UPT, UR14, 0xa200, URZ ;  /* 0x0000a2000e047890 */ /* 0x000fe2000fffe0ff */
[----:B-1----:R-:W-:Y:S01]  /*2020*/  FMUL R5, R42, R21 ;  /* 0x000000152a057220 */ /* 0x002fe20000400000 */
[----:B------:R-:W-:Y:S01]  /*2030*/  ULEA UR7, UR15, UR7, 0x18 ;  /* 0x000000070f077291 */ /* 0x000fe2000f8ec0ff */
[----:B------:R-:W-:Y:S01]  /*2040*/  BSSY.RECONVERGENT B0, `(.L_x_21) ;  /* 0x0000053000007945 */ /* 0x000fe20003800200 */
[----:B------:R-:W-:-:S04]  /*2050*/  ULEA UR4, UR15, UR4, 0x18 ;  /* 0x000000040f047291 */ /* 0x000fc8000f8ec0ff */
[----:B------:R-:W-:Y:S02]  /*2060*/  LEA R0, R0, UR7, 0x2 ;  /* 0x0000000700007c11 */ /* 0x000fe4000f8e10ff */
[----:B------:R-:W-:-:S03]  /*2070*/  LEA R21, R2, UR4, 0x2 ;  /* 0x0000000402157c11 */ /* 0x000fc6000f8e10ff */
[----:B------:R0:W-:Y:S01]  /*2080*/  STS [R0], R5 ;  /* 0x0000000500007388 */ /* 0x0001e20000000800 */
[----:B------:R-:W-:Y:S06]  /*2090*/  BAR.SYNC.DEFER_BLOCKING 0x0 ;  /* 0x0000000000007b1d */ /* 0x000fec0000010000 */
[----:B------:R-:W-:Y:S05]  /*20a0*/  @P0 BRA `(.L_x_22) ;  /* 0x0000000400300947 */ /* 0x000fea0003800000 */
[----:B------:R-:W1:Y:S01]  /*20b0*/  S2UR UR7, SR_CgaCtaId ;  /* 0x00000000000779c3 */ /* 0x000e620000008800 */
[----:B------:R-:W-:Y:S02]  /*20c0*/  UMOV UR4, 0x400 ;  /* 0x0000040000047882 */ /* 0x000fe40000000000 */
[----:B------:R-:W-:-:S04]  /*20d0*/  UIADD3 UR4, UPT, UPT, UR4, 0x4100, URZ ;  /* 0x0000410004047890 */ /* 0x000fc8000fffe0ff */
[----:B-1----:R-:W-:-:S06]  /*20e0*/  ULEA UR4, UR7, UR4, 0x18 ;  /* 0x0000000407047291 */ /* 0x002fcc000f8ec0ff */
[----:B------:R-:W-:-:S05]  /*20f0*/  LEA R16, R2, UR4, 0x7 ;  /* 0x0000000402107c11 */ /* 0x000fca000f8e38ff */
[----:B0-2---:R-:W0:Y:S04]  /*2100*/  LDS.128 R4, [R16] ;  /* 0x0000000010047984 */ /* 0x005e280000000c00 */
[----:B------:R-:W1:Y:S04]  /*2110*/  LDS.128 R8, [R16+0x10] ;  /* 0x0000100010087984 */ /* 0x000e680000000c00 */
[----:B------:R-:W2:Y:S01]  /*2120*/  LDS.128 R12, [R16+0x20] ;  /* 0x00002000100c7984 */ /* 0x000ea20000000c00 */
[----:B0-----:R-:W-:-:S04]  /*2130*/  FSETP.GT.AND P1, PT, R4, R5, PT ;  /* 0x000000050400720b */ /* 0x001fc80003f24000 */
[----:B------:R-:W-:-:S04]  /*2140*/  FSEL R5, R4, R5, P1 ;  /* 0x0000000504057208 */ /* 0x000fc80000800000 */
[----:B------:R-:W-:-:S04]  /*2150*/  FSETP.GT.AND P1, PT, R5, R6, PT ;  /* 0x000000060500720b */ /* 0x000fc80003f24000 */
[----:B------:R-:W-:-:S04]  /*2160*/  FSEL R6, R5, R6, P1 ;  /* 0x0000000605067208 */ /* 0x000fc80000800000 */
[----:B------:R-:W-:-:S04]  /*2170*/  FSETP.GT.AND P1, PT, R6, R7, PT ;  /* 0x000000070600720b */ /* 0x000fc80003f24000 */
[----:B------:R-:W-:-:S04]  /*2180*/  FSEL R7, R6, R7, P1 ;  /* 0x0000000706077208 */ /* 0x000fc80000800000 */
[----:B-1----:R-:W-:-:S04]  /*2190*/  FSETP.GT.AND P1, PT, R7, R8, PT ;  /* 0x000000080700720b */ /* 0x002fc80003f24000 */
[----:B------:R-:W-:Y:S02]  /*21a0*/  FSEL R8, R7, R8, P1 ;  /* 0x0000000807087208 */ /* 0x000fe40000800000 */
[----:B------:R-:W0:Y:S02]  /*21b0*/  LDS.128 R4, [R16+0x30] ;  /* 0x0000300010047984 */ /* 0x000e240000000c00 */
[----:B------:R-:W-:-:S04]  /*21c0*/  FSETP.GT.AND P1, PT, R8, R9, PT ;  /* 0x000000090800720b */ /* 0x000fc80003f24000 */
[----:B------:R-:W-:-:S04]  /*21d0*/  FSEL R9, R8, R9, P1 ;  /* 0x0000000908097208 */ /* 0x000fc80000800000 */
[----:B------:R-:W-:-:S04]  /*21e0*/  FSETP.GT.AND P1, PT, R9, R10, PT ;  /* 0x0000000a0900720b */ /* 0x000fc80003f24000 */
[----:B------:R-:W-:-:S04]  /*21f0*/  FSEL R10, R9, R10, P1 ;  /* 0x0000000a090a7208 */ /* 0x000fc80000800000 */
[----:B------:R-:W-:-:S04]  /*2200*/  FSETP.GT.AND P1, PT, R10, R11, PT ;  /* 0x0000000b0a00720b */ /* 0x000fc80003f24000 */
[----:B------:R-:W-:-:S04]  /*2210*/  FSEL R11, R10, R11, P1 ;  /* 0x0000000b0a0b7208 */ /* 0x000fc80000800000 */
[----:B--2---:R-:W-:-:S04]  /*2220*/  FSETP.GT.AND P1, PT, R11, R12, PT ;  /* 0x0000000c0b00720b */ /* 0x004fc80003f24000 */
[----:B------:R-:W-:Y:S02]  /*2230*/  FSEL R12, R11, R12, P1 ;  /* 0x0000000c0b0c7208 */ /* 0x000fe40000800000 */
[----:B------:R-:W1:Y:S02]  /*2240*/  LDS.128 R8, [R16+0x40] ;  /* 0x0000400010087984 */ /* 0x000e640000000c00 */
[----:B------:R-:W-:-:S04]  /*2250*/  FSETP.GT.AND P1, PT, R12, R13, PT ;  /* 0x0000000d0c00720b */ /* 0x000fc80003f24000 */
[----:B------:R-:W-:-:S04]  /*2260*/  FSEL R13, R12, R13, P1 ;  /* 0x0000000d0c0d7208 */ /* 0x000fc80000800000 */
[----:B------:R-:W-:-:S04]  /*2270*/  FSETP.GT.AND P1, PT, R13, R14, PT ;  /* 0x0000000e0d00720b */ /* 0x000fc80003f24000 */
[----:B------:R-:W-:-:S04]  /*2280*/  FSEL R14, R13, R14, P1 ;  /* 0x0000000e0d0e7208 */ /* 0x000fc80000800000 */
[----:B------:R-:W-:-:S04]  /*2290*/  FSETP.GT.AND P1, PT, R14, R15, PT ;  /* 0x0000000f0e00720b */ /* 0x000fc80003f24000 */
[----:B------:R-:W-:-:S04]  /*22a0*/  FSEL R15, R14, R15, P1 ;  /* 0x0000000f0e0f7208 */ /* 0x000fc80000800000 */
[----:B0-----:R-:W-:-:S04]  /*22b0*/  FSETP.GT.AND P1, PT, R15, R4, PT ;  /* 0x000000040f00720b */ /* 0x001fc80003f24000 */
        /* <DEDUP_REMOVED lines=8> */
[----:B-1----:R-:W-:-:S04]  /*2340*/  FSETP.GT.AND P1, PT, R7, R8, PT ;  /* 0x000000080700720b */ /* 0x002fc80003f24000 */
        /* <DEDUP_REMOVED lines=18> */
[----:B------:R-:W-:-:S04]  /*2470*/  FSEL R4, R15, R4, P1 ;  /* 0x000000040f047208 */ /* 0x000fc80000800000 */
[----:B------:R-:W-:-:S04]  /*2480*/  FSETP.GT.AND P1, PT, R4, R5, PT ;  /* 0x000000050400720b */ /* 0x000fc80003f24000 */
[----:B------:R-:W-:-:S04]  /*2490*/  FSEL R5, R4, R5, P1 ;  /* 0x0000000504057208 */ /* 0x000fc80000800000 */
[----:B------:R-:W-:-:S04]  /*24a0*/  FSETP.GT.AND P1, PT, R5, R6, PT ;  /* 0x000000060500720b */ /* 0x000fc80003f24000 */
[----:B------:R-:W-:-:S04]  /*24b0*/  FSEL R6, R5, R6, P1 ;  /* 0x0000000605067208 */ /* 0x000fc80000800000 */
[----:B------:R-:W-:-:S04]  /*24c0*/  FSETP.GT.AND P1, PT, R6, R7, PT ;  /* 0x000000070600720b */ /* 0x000fc80003f24000 */
[----:B------:R-:W-:-:S04]  /*24d0*/  FSEL R7, R6, R7, P1 ;  /* 0x0000000706077208 */ /* 0x000fc80000800000 */
[----:B0-----:R-:W-:-:S04]  /*24e0*/  FSETP.GT.AND P1, PT, R7, R8, PT ;  /* 0x000000080700720b */ /* 0x001fc80003f24000 */
[----:B------:R-:W-:-:S04]  /*24f0*/  FSEL R8, R7, R8, P1 ;  /* 0x0000000807087208 */ /* 0x000fc80000800000 */
[----:B------:R-:W-:-:S04]  /*2500*/  FSETP.GT.AND P1, PT, R8, R9, PT ;  /* 0x000000090800720b */ /* 0x000fc80003f24000 */
[----:B------:R-:W-:-:S04]  /*2510*/  FSEL R9, R8, R9, P1 ;  /* 0x0000000908097208 */ /* 0x000fc80000800000 */
[----:B------:R-:W-:-:S04]  /*2520*/  FSETP.GT.AND P1, PT, R9, R10, PT ;  /* 0x0000000a0900720b */ /* 0x000fc80003f24000 */
[----:B------:R-:W-:-:S04]  /*2530*/  FSEL R10, R9, R10, P1 ;  /* 0x0000000a090a7208 */ /* 0x000fc80000800000 */
[----:B------:R-:W-:-:S04]  /*2540*/  FSETP.GT.AND P1, PT, R10, R11, PT ;  /* 0x0000000b0a00720b */ /* 0x000fc80003f24000 */
[----:B------:R-:W-:-:S05]  /*2550*/  FSEL R10, R10, R11, P1 ;  /* 0x0000000b0a0a7208 */ /* 0x000fca0000800000 */
[----:B------:R1:W-:Y:S04]  /*2560*/  STS [R21], R10 ;  /* 0x0000000a15007388 */ /* 0x0003e80000000800 */
.L_x_22:
[----:B------:R-:W-:Y:S05]  /*2570*/  BSYNC.RECONVERGENT B0 ;  /* 0x0000000000007941 */ /* 0x000fea0003800200 */
.L_x_21:
[----:B------:R-:W-:Y:S01]  /*2580*/  BAR.SYNC.DEFER_BLOCKING 0x0 ;  /* 0x0000000000007b1d */ /* 0x000fe20000010000 */
[----:B------:R-:W-:Y:S02]  /*2590*/  HFMA2 R23, -RZ, RZ, 3.7421875, 0 ;  /* 0x437c0000ff177431 */ /* 0x000fe400000001ff */
[----:B------:R-:W-:Y:S01]  /*25a0*/  IMAD.MOV.U32 R22, RZ, RZ, 0x3bbb989d ;  /* 0x3bbb989dff167424 */ /* 0x000fe200078e00ff */
[----:B------:R-:W-:-:S04]  /*25b0*/  UIADD3 UR9, UPT, UPT, UR14, 0x5100, URZ ;  /* 0x000051000e097890 */ /* 0x000fc8000fffe0ff */
[----:B------:R-:W3:Y:S01]  /*25c0*/  S2UR UR7, SR_CgaCtaId ;  /* 0x00000000000779c3 */ /* 0x000ee20000008800 */
[----:B------:R-:W-:Y:S01]  /*25d0*/  UMOV UR4, 0x400 ;  /* 0x0000040000047882 */ /* 0x000fe20000000000 */
[----:B------:R-:W-:Y:S01]  /*25e0*/  ULEA UR9, UR15, UR9, 0x18 ;  /* 0x000000090f097291 */ /* 0x000fe2000f8ec0ff */
[----:B------:R-:W-:Y:S01]  /*25f0*/  BSSY.RECONVERGENT B0, `(.L_x_23) ;  /* 0x0000040000007945 */ /* 0x000fe20003800200 */
[----:B------:R-:W-:Y:S02]  /*2600*/  UIADD3 UR8, UPT, UPT, UR4, 0x5100, URZ ;  /* 0x0000510004087890 */ /* 0x000fe4000fffe0ff */
[----:B------:R-:W-:Y:S01]  /*2610*/  UIADD3 UR4, UPT, UPT, UR4, 0xa280, URZ ;  /* 0x0000a28004047890 */ /* 0x000fe2000fffe0ff */
[----:B0-----:R-:W-:Y:S04]  /*2620*/  LDS R0, [R0] ;  /* 0x0000000000007984 */ /* 0x001fe80000000800 */
[----:B------:R-:W0:Y:S01]  /*2630*/  LDS R5, [R21] ;  /* 0x0000000015057984 */ /* 0x000e220000000800 */
[----:B---3--:R-:W-:-:S02]  /*2640*/  ULEA UR8, UR7, UR8, 0x18 ;  /* 0x0000000807087291 */ /* 0x008fc4000f8ec0ff */
[----:B------:R-:W-:-:S06]  /*2650*/  ULEA UR4, UR7, UR4, 0x18 ;  /* 0x0000000407047291 */ /* 0x000fcc000f8ec0ff */
[----:B------:R-:W-:Y:S01]  /*2660*/  LEA R24, R2, UR4, 0x2 ;  /* 0x0000000402187c11 */ /* 0x000fe2000f8e10ff */
[----:B0-----:R-:W-:Y:S01]  /*2670*/  FADD R5, R0, -R5 ;  /* 0x8000000500057221 */ /* 0x001fe20000000000 */
[----:B------:R-:W-:-:S03]  /*2680*/  IMAD R0, R2, -0x20, R45 ;  /* 0xffffffe002007824 */ /* 0x000fc600078e022d */
[----:B--2---:R-:W-:-:S04]  /*2690*/  FFMA.SAT R4, R5, R22, 0.5 ;  /* 0x3f00000005047423 */ /* 0x004fc80000002016 */
[----:B------:R-:W-:-:S04]  /*26a0*/  FFMA.RM R4, R4, R23, 12582913 ;  /* 0x4b40000104047423 */ /* 0x000fc80000004017 */
[C---:B------:R-:W-:Y:S01]  /*26b0*/  FADD R6, R4.reuse, -12583039 ;  /* 0xcb40007f04067421 */ /* 0x040fe20000000000 */
[----:B------:R-:W-:-:S03]  /*26c0*/  SHF.L.U32 R4, R4, 0x17, RZ ;  /* 0x0000001704047819 */ /* 0x000fc600000006ff */
[----:B------:R-:W-:-:S04]  /*26d0*/  FFMA R6, R5, 1.4426950216293334961, -R6 ;  /* 0x3fb8aa3b05067823 */ /* 0x000fc80000000806 */
[----:B------:R-:W-:-:S04]  /*26e0*/  FFMA R6, R5, 1.925963033500011079e-08, R6 ;  /* 0x32a5706005067823 */ /* 0x000fc80000000006 */
[----:B------:R-:W0:Y:S02]  /*26f0*/  MUFU.EX2 R5, R6 ;  /* 0x0000000600057308 */ /* 0x000e240000000800 */
[----:B0-----:R-:W-:Y:S01]  /*2700*/  FMUL R4, R4, R5 ;  /* 0x0000000504047220 */ /* 0x001fe20000400000 */
[----:B------:R-:W-:Y:S02]  /*2710*/  LEA R5, R0, UR8, 0x2 ;  /* 0x0000000800057c11 */ /* 0x000fe4000f8e10ff */
[----:B------:R-:W-:-:S03]  /*2720*/  LEA R0, R2, UR9, 0x7 ;  /* 0x0000000902007c11 */ /* 0x000fc6000f8e38ff */
[----:B------:R0:W-:Y:S01]  /*2730*/  STS [R5], R4 ;  /* 0x0000000405007388 */ /* 0x0001e20000000800 */
[----:B------:R-:W-:Y:S06]  /*2740*/  BAR.SYNC.DEFER_BLOCKING 0x0 ;  /* 0x0000000000007b1d */ /* 0x000fec0000010000 */
[----:B------:R-:W-:Y:S05]  /*2750*/  @P0 BRA `(.L_x_24) ;  /* 0x0000000000a40947 */ /* 0x000fea0003800000 */
[----:B-1----:R-:W1:Y:S04]  /*2760*/  LDS.128 R8, [R0] ;  /* 0x0000000000087984 */ /* 0x002e680000000c00 */
[----:B------:R-:W2:Y:S04]  /*2770*/  LDS.128 R16, [R0+0x10] ;  /* 0x0000100000107984 */ /* 0x000ea80000000c00 */
[----:B------:R-:W3:Y:S04]  /*2780*/  LDS.128 R12, [R0+0x20] ;  /* 0x00002000000c7984 */ /* 0x000ee80000000c00 */
[----:B0-----:R-:W0:Y:S01]  /*2790*/  LDS.128 R4, [R0+0x30] ;  /* 0x0000300000047984 */ /* 0x001e220000000c00 */
[----:B-1----:R-:W-:-:S04]  /*27a0*/  FADD R8, RZ, R8 ;  /* 0x00000008ff087221 */ /* 0x002fc80000000000 */
[----:B------:R-:W-:-:S04]  /*27b0*/  FADD R9, R8, R9 ;  /* 0x0000000908097221 */ /* 0x000fc80000000000 */
[----:B------:R-:W-:-:S04]  /*27c0*/  FADD R10, R9, R10 ;  /* 0x0000000a090a7221 */ /* 0x000fc80000000000 */
[----:B------:R-:W-:-:S04]  /*27d0*/  FADD R11, R10, R11 ;  /* 0x0000000b0a0b7221 */ /* 0x000fc80000000000 */
[----:B--2---:R-:W-:Y:S02]  /*27e0*/  FADD R16, R11, R16 ;  /* 0x000000100b107221 */ /* 0x004fe40000000000 */
[----:B------:R-:W1:Y:S02]  /*27f0*/  LDS.128 R8, [R0+0x40] ;  /* 0x0000400000087984 */ /* 0x000e640000000c00 */
[----:B------:R-:W-:-:S04]  /*2800*/  FADD R17, R16, R17 ;  /* 0x0000001110117221 */ /* 0x000fc80000000000 */
[----:B------:R-:W-:-:S04]  /*2810*/  FADD R18, R17, R18 ;  /* 0x0000001211127221 */ /* 0x000fc80000000000 */
[----:B------:R-:W-:-:S04]  /*2820*/  FADD R19, R18, R19 ;  /* 0x0000001312137221 */ /* 0x000fc80000000000 */
[----:B---3--:R-:W-:Y:S02]  /*2830*/  FADD R12, R19, R12 ;  /* 0x0000000c130c7221 */ /* 0x008fe40000000000 */
[----:B------:R-:W2:Y:S02]  /*2840*/  LDS.128 R16, [R0+0x50] ;  /* 0x0000500000107984 */ /* 0x000ea40000000c00 */
[----:B------:R-:W-:-:S04]  /*2850*/  FADD R13, R12, R13 ;  /* 0x0000000d0c0d7221 */ /* 0x000fc80000000000 */
[----:B------:R-:W-:-:S04]  /*2860*/  FADD R14, R13, R14 ;  /* 0x0000000e0d0e7221 */ /* 0x000fc80000000000 */
[----:B------:R-:W-:-:S04]  /*2870*/  FADD R15, R14, R15 ;  /* 0x0000000f0e0f7221 */ /* 0x000fc80000000000 */
[----:B0-----:R-:W-:Y:S02]  /*2880*/  FADD R4, R15, R4 ;  /* 0x000000040f047221 */ /* 0x001fe40000000000 */
[----:B------:R-:W0:Y:S02]  /*2890*/  LDS.128 R12, [R0+0x60] ;  /* 0x00006000000c7984 */ /* 0x000e240000000c00 */
[----:B------:R-:W-:-:S04]  /*28a0*/  FADD R5, R4, R5 ;  /* 0x0000000504057221 */ /* 0x000fc80000000000 */
[----:B------:R-:W-:-:S04]  /*28b0*/  FADD R6, R5, R6 ;  /* 0x0000000605067221 */ /* 0x000fc80000000000 */
[----:B------:R-:W-:-:S04]  /*28c0*/  FADD R7, R6, R7 ;  /* 0x0000000706077221 */ /* 0x000fc80000000000 */
[----:B-1----:R-:W-:Y:S02]  /*28d0*/  FADD R8, R7, R8 ;  /* 0x0000000807087221 */ /* 0x002fe40000000000 */
[----:B------:R-:W1:Y:S02]  /*28e0*/  LDS.128 R4, [R0+0x70] ;  /* 0x0000700000047984 */ /* 0x000e640000000c00 */
[----:B------:R-:W-:-:S04]  /*28f0*/  FADD R9, R8, R9 ;  /* 0x0000000908097221 */ /* 0x000fc80000000000 */
[----:B------:R-:W-:-:S04]  /*2900*/  FADD R10, R9, R10 ;  /* 0x0000000a090a7221 */ /* 0x000fc80000000000 */
[----:B------:R-:W-:-:S04]  /*2910*/  FADD R11, R10, R11 ;  /* 0x0000000b0a0b7221 */ /* 0x000fc80000000000 */
[----:B--2---:R-:W-:-:S04]  /*2920*/  FADD R16, R11, R16 ;  /* 0x000000100b107221 */ /* 0x004fc80000000000 */
[----:B------:R-:W-:-:S04]  /*2930*/  FADD R17, R16, R17 ;  /* 0x0000001110117221 */ /* 0x000fc80000000000 */
[----:B------:R-:W-:-:S04]  /*2940*/  FADD R18, R17, R18 ;  /* 0x0000001211127221 */ /* 0x000fc80000000000 */
[----:B------:R-:W-:-:S04]  /*2950*/  FADD R19, R18, R19 ;  /* 0x0000001312137221 */ /* 0x000fc80000000000 */
[----:B0-----:R-:W-:-:S04]  /*2960*/  FADD R12, R19, R12 ;  /* 0x0000000c130c7221 */ /* 0x001fc80000000000 */
[----:B------:R-:W-:-:S04]  /*2970*/  FADD R13, R12, R13 ;  /* 0x0000000d0c0d7221 */ /* 0x000fc80000000000 */
[----:B------:R-:W-:-:S04]  /*2980*/  FADD R14, R13, R14 ;  /* 0x0000000e0d0e7221 */ /* 0x000fc80000000000 */
[----:B------:R-:W-:-:S04]  /*2990*/  FADD R15, R14, R15 ;  /* 0x0000000f0e0f7221 */ /* 0x000fc80000000000 */
[----:B-1----:R-:W-:-:S04]  /*29a0*/  FADD R4, R15, R4 ;  /* 0x000000040f047221 */ /* 0x002fc80000000000 */
[----:B------:R-:W-:-:S04]  /*29b0*/  FADD R5, R4, R5 ;  /* 0x0000000504057221 */ /* 0x000fc80000000000 */
[----:B------:R-:W-:-:S04]  /*29c0*/  FADD R6, R5, R6 ;  /* 0x0000000605067221 */ /* 0x000fc80000000000 */
[----:B------:R-:W-:-:S05]  /*29d0*/  FADD R7, R6, R7 ;  /* 0x0000000706077221 */ /* 0x000fca0000000000 */
[----:B------:R2:W-:Y:S02]  /*29e0*/  STS [R24], R7 ;  /* 0x0000000718007388 */ /* 0x0005e40000000800 */
.L_x_24:
[----:B------:R-:W-:Y:S05]  /*29f0*/  BSYNC.RECONVERGENT B0 ;  /* 0x0000000000007941 */ /* 0x000fea0003800200 */
.L_x_23:
[----:B------:R-:W-:Y:S01]  /*2a00*/  UIADD3 UR4, UPT, UPT, UR14, 0x80, URZ ;  /* 0x000000800e047890 */ /* 0x000fe2000fffe0ff */
[----:B------:R-:W-:Y:S01]  /*2a10*/  BAR.SYNC.DEFER_BLOCKING 0x0 ;  /* 0x0000000000007b1d */ /* 0x000fe20000010000 */
[----:B------:R-:W-:Y:S02]  /*2a20*/  ULEA UR14, UR15, UR14, 0x18 ;  /* 0x0000000e0f0e7291 */ /* 0x000fe4000f8ec0ff */
[----:B------:R-:W-:-:S03]  /*2a30*/  ULEA UR4, UR15, UR4, 0x18 ;  /* 0x000000040f047291 */ /* 0x000fc6000f8ec0ff */
[----:B------:R-:W-:Y:S01]  /*2a40*/  BSSY.RECONVERGENT B0, `(.L_x_25) ;  /* 0x0000020000007945 */ /* 0x000fe20003800200 */
[C---:B------:R-:W-:Y:S02]  /*2a50*/  LEA R11, R2.reuse, UR14, 0x2 ;  /* 0x0000000e020b7c11 */ /* 0x040fe4000f8e10ff */
[----:B------:R-:W-:Y:S01]  /*2a60*/  LEA R53, R2, UR4, 0x2 ;  /* 0x0000000402357c11 */ /* 0x000fe2000f8e10ff */
[----:B------:R-:W-:Y:S06]  /*2a70*/  @P0 BRA `(.L_x_26) ;  /* 0x0000000000700947 */ /* 0x000fec0003800000 */
[----:B0-----:R-:W-:Y:S04]  /*2a80*/  LDS R4, [R20] ;  /* 0x0000000014047984 */ /* 0x001fe80000000800 */
[----:B------:R-:W0:Y:S02]  /*2a90*/  LDS R5, [R21] ;  /* 0x0000000015057984 */ /* 0x000e240000000800 */
[----:B0-----:R-:W-:-:S04]  /*2aa0*/  FSETP.GT.AND P0, PT, R4, R5, PT ;  /* 0x000000050400720b */ /* 0x001fc80003f04000 */
[----:B------:R-:W-:-:S05]  /*2ab0*/  FSEL R6, R4, R5, P0 ;  /* 0x0000000504067208 */ /* 0x000fca0000000000 */
[--C-:B------:R-:W-:Y:S01]  /*2ac0*/  FADD R9, R5, -R6.reuse ;  /* 0x8000000605097221 */ /* 0x100fe20000000000 */
[----:B------:R-:W-:Y:S01]  /*2ad0*/  FADD R5, R4, -R6 ;  /* 0x8000000604057221 */ /* 0x000fe20000000000 */
[----:B------:R-:W-:Y:S02]  /*2ae0*/  STS [R11], R6 ;  /* 0x000000060b007388 */ /* 0x000fe40000000800 */
[-C--:B------:R-:W-:Y:S01]  /*2af0*/  FFMA.SAT R8, R9, R22.reuse, 0.5 ;  /* 0x3f00000009087423 */ /* 0x080fe20000002016 */
[----:B------:R-:W-:Y:S01]  /*2b00*/  FFMA.SAT R4, R5, R22, 0.5 ;  /* 0x3f00000005047423 */ /* 0x000fe20000002016 */
[----:B--2---:R-:W0:Y:S02]  /*2b10*/  LDS R24, [R24] ;  /* 0x0000000018187984 */ /* 0x004e240000000800 */
[-C--:B-1----:R-:W-:Y:S01]  /*2b20*/  FFMA.RM R10, R8, R23.reuse, 12582913 ;  /* 0x4b400001080a7423 */ /* 0x082fe20000004017 */
[----:B------:R-:W-:Y:S01]  /*2b30*/  FFMA.RM R4, R4, R23, 12582913 ;  /* 0x4b40000104047423 */ /* 0x000fe20000004017 */
[----:B------:R-:W1:Y:S02]  /*2b40*/  LDS R7, [R3] ;  /* 0x0000000003077984 */ /* 0x000e640000000800 */
[C---:B------:R-:W-:Y:S01]  /*2b50*/  FADD R8, R10.reuse, -12583039 ;  /* 0xcb40007f0a087421 */ /* 0x040fe20000000000 */
[----:B------:R-:W-:-:S03]  /*2b60*/  IMAD.SHL.U32 R10, R10, 0x800000, RZ ;  /* 0x008000000a0a7824 */ /* 0x000fc600078e00ff */
[C---:B------:R-:W-:Y:S01]  /*2b70*/  FFMA R12, R9.reuse, 1.4426950216293334961, -R8 ;  /* 0x3fb8aa3b090c7823 */ /* 0x040fe20000000808 */
[C---:B------:R-:W-:Y:S01]  /*2b80*/  FADD R8, R4.reuse, -12583039 ;  /* 0xcb40007f04087421 */ /* 0x040fe20000000000 */
[----:B------:R-:W-:Y:S02]  /*2b90*/  SHF.L.U32 R4, R4, 0x17, RZ ;  /* 0x0000001704047819 */ /* 0x000fe400000006ff */
[----:B------:R-:W-:Y:S01]  /*2ba0*/  FFMA R12, R9, 1.925963033500011079e-08, R12 ;  /* 0x32a57060090c7823 */ /* 0x000fe2000000000c */
[----:B------:R-:W-:-:S03]  /*2bb0*/  FFMA R8, R5, 1.4426950216293334961, -R8 ;  /* 0x3fb8aa3b05087823 */ /* 0x000fc60000000808 */
[----:B------:R-:W2:Y:S01]  /*2bc0*/  MUFU.EX2 R9, R12 ;  /* 0x0000000c00097308 */ /* 0x000ea20000000800 */
[----:B------:R-:W-:-:S07]  /*2bd0*/  FFMA R8, R5, 1.925963033500011079e-08, R8 ;  /* 0x32a5706005087823 */ /* 0x000fce0000000008 */
[----:B------:R-:W3:Y:S01]  /*2be0*/  MUFU.EX2 R5, R8 ;  /* 0x0000000800057308 */ /* 0x000ee20000000800 */
[----:B--2---:R-:W-:-:S04]  /*2bf0*/  FMUL R9, R10, R9 ;  /* 0x000000090a097220 */ /* 0x004fc80000400000 */
[----:B0-----:R-:W-:Y:S01]  /*2c00*/  FMUL R9, R9, R24 ;  /* 0x0000001809097220 */ /* 0x001fe20000400000 */
[----:B---3--:R-:W-:-:S04]  /*2c10*/  FMUL R4, R4, R5 ;  /* 0x0000000504047220 */ /* 0x008fc80000400000 */
[----:B-1----:R-:W-:-:S05]  /*2c20*/  FFMA R4, R4, R7, R9 ;  /* 0x0000000704047223 */ /* 0x002fca0000000009 */
[----:B------:R3:W-:Y:S02]  /*2c30*/  STS [R53], R4 ;  /* 0x0000000435007388 */ /* 0x0007e40000000800 */
.L_x_26:
[----:B------:R-:W-:Y:S05]  /*2c40*/  BSYNC.RECONVERGENT B0 ;  /* 0x0000000000007941 */ /* 0x000fea0003800200 */
.L_x_25:
[----:B------:R-:W-:Y:S06]  /*2c50*/  BAR.SYNC.DEFER_BLOCKING 0x0 ;  /* 0x0000000000007b1d */ /* 0x000fec0000010000 */
[----:B------:R-:W-:Y:S05]  /*2c60*/  BRA.U !UP0, `(.L_x_27) ;  /* 0x0000000508fc7547 */ /* 0x000fea000b800000 */
[----:B------:R-:W-:Y:S04]  /*2c70*/  LDS R20, [R20] ;  /* 0x0000000014147984 */ /* 0x000fe80000000800 */
[----:B0-----:R-:W0:Y:S04]  /*2c80*/  LDS R5, [R11] ;  /* 0x000000000b057984 */ /* 0x001e280000000800 */
[----:B---3--:R-:W3:Y:S04]  /*2c90*/  LDS R4, [R21] ;  /* 0x0000000015047984 */ /* 0x008ee80000000800 */
[----:B------:R-:W4:Y:S04]  /*2ca0*/  LDS R47, [R3] ;  /* 0x00000000032f7984 */ /* 0x000f280000000800 */
[----:B------:R0:W4:Y:S04]  /*2cb0*/  LDS R3, [R53] ;  /* 0x0000000035037984 */ /* 0x0001280000000800 */
[----:B-1----:R1:W1:Y:S04]  /*2cc0*/  LDS.128 R8, [R0+0x10] ;  /* 0x0000100000087984 */ /* 0x0022680000000c00 */
[----:B------:R0:W1:Y:S04]  /*2cd0*/  LDS.128 R12, [R0+0x20] ;  /* 0x00002000000c7984 */ /* 0x0000680000000c00 */
[----:B------:R0:W1:Y:S04]  /*2ce0*/  LDS.128 R16, [R0+0x30] ;  /* 0x0000300000107984 */ /* 0x0000680000000c00 */
[----:B--2---:R2:W1:Y:S04]  /*2cf0*/  LDS.128 R24, [R0+0x50] ;  /* 0x0000500000187984 */ /* 0x0044680000000c00 */
[----:B------:R2:W1:Y:S04]  /*2d00*/  LDS.128 R28, [R0+0x60] ;  /* 0x00006000001c7984 */ /* 0x0004680000000c00 */
[----:B------:R2:W1:Y:S01]  /*2d10*/  LDS.128 R32, [R0+0x70] ;  /* 0x0000700000207984 */ /* 0x0004620000000c00 */
[----:B0-----:R-:W-:Y:S01]  /*2d20*/  FADD R49, R20, -R5 ;  /* 0x8000000514317221 */ /* 0x001fe20000000000 */
[----:B---3--:R-:W-:-:S03]  /*2d30*/  FADD R51, -R5, R4 ;  /* 0x0000000405337221 */ /* 0x008fc60000000100 */
[-C--:B------:R-:W-:Y:S01]  /*2d40*/  FFMA.SAT R4, R49, R22.reuse, 0.5 ;  /* 0x3f00000031047423 */ /* 0x080fe20000002016 */
[----:B------:R-:W-:-:S03]  /*2d50*/  FFMA.SAT R22, R51, R22, 0.5 ;  /* 0x3f00000033167423 */ /* 0x000fc60000002016 */
[-C--:B------:R-:W-:Y:S02]  /*2d60*/  FFMA.RM R44, R4, R23.reuse, 12582913 ;  /* 0x4b400001042c7423 */ /* 0x080fe40000004017 */
[----:B------:R2:W0:Y:S01]  /*2d70*/  LDS.128 R4, [R0] ;  /* 0x0000000000047984 */ /* 0x0004220000000c00 */
[----:B------:R-:W-:Y:S01]  /*2d80*/  FFMA.RM R48, R22, R23, 12582913 ;  /* 0x4b40000116307423 */ /* 0x000fe20000004017 */
[C---:B------:R-:W-:Y:S01]  /*2d90*/  FADD R46, R44.reuse, -12583039 ;  /* 0xcb40007f2c2e7421 */ /* 0x040fe20000000000 */
[----:B------:R-:W-:Y:S01]  /*2da0*/  SHF.L.U32 R44, R44, 0x17, RZ ;  /* 0x000000172c2c7819 */ /* 0x000fe200000006ff */
[----:B------:R2:W3:Y:S01]  /*2db0*/  LDS.128 R20, [R0+0x40] ;  /* 0x0000400000147984 */ /* 0x0004e20000000c00 */
[----:B------:R-:W-:Y:S01]  /*2dc0*/  FADD R50, R48, -12583039 ;  /* 0xcb40007f30327421 */ /* 0x000fe20000000000 */
[----:B------:R-:W-:-:S03]  /*2dd0*/  FFMA R46, R49, 1.4426950216293334961, -R46 ;  /* 0x3fb8aa3b312e7823 */ /* 0x000fc6000000082e */
[----:B------:R-:W-:Y:S01]  /*2de0*/  FFMA R50, R51, 1.4426950216293334961, -R50 ;  /* 0x3fb8aa3b33327823 */ /* 0x000fe20000000832 */
[----:B------:R-:W-:Y:S01]  /*2df0*/  FFMA R49, R49, 1.925963033500011079e-08, R46 ;  /* 0x32a5706031317823 */ /* 0x000fe2000000002e */
[----:B------:R-:W-:Y:S02]  /*2e00*/  IMAD.SHL.U32 R46, R48, 0x800000, RZ ;  /* 0x00800000302e7824 */ /* 0x000fe400078e00ff */
[----:B------:R-:W-:-:S03]  /*2e10*/  FFMA R50, R51, 1.925963033500011079e-08, R50 ;  /* 0x32a5706033327823 */ /* 0x000fc60000000032 */
[----:B------:R-:W5:Y:S08]  /*2e20*/  MUFU.EX2 R49, R49 ;  /* 0x0000003100317308 */ /* 0x000f700000000800 */
[----:B------:R-:W2:Y:S01]  /*2e30*/  MUFU.EX2 R51, R50 ;  /* 0x0000003200337308 */ /* 0x000ea20000000800 */
[----:B-----5:R-:W-:-:S04]  /*2e40*/  FMUL R44, R44, R49 ;  /* 0x000000312c2c7220 */ /* 0x020fc80000400000 */
[----:B----4-:R-:W-:Y:S01]  /*2e50*/  FMUL R47, R47, R44 ;  /* 0x0000002c2f2f7220 */ /* 0x010fe20000400000 */
[----:B------:R-:W-:Y:S01]  /*2e60*/  MOV R44, RZ ;  /* 0x000000ff002c7202 */ /* 0x000fe20000000f00 */
[----:B012---:R-:W-:-:S07]  /*2e70*/  FMUL R46, R46, R51 ;  /* 0x000000332e2e7220 */ /* 0x007fce0000400000 */
.L_x_30:
[----:B------:R-:W0:Y:S01]  /*2e80*/  S2UR UR8, SR_CgaCtaId ;  /* 0x00000000000879c3 */ /* 0x000e220000008800 */
[----:B------:R-:W-:Y:S01]  /*2e90*/  UMOV UR4, 0x400 ;  /* 0x0000040000047882 */ /* 0x000fe20000000000 */
[----:B------:R-:W-:Y:S01]  /*2ea0*/  LEA R0, R44, R41, 0x5 ;  /* 0x000000292c007211 */ /* 0x000fe200078e28ff */
[----:B------:R-:W-:Y:S01]  /*2eb0*/  UIADD3 UR7, UPT, UPT, UR4, 0x2100, URZ ;  /* 0x0000210004077890 */ /* 0x000fe2000fffe0ff */
[----:B------:R-:W-:Y:S01]  /*2ec0*/  BSSY.RECONVERGENT B0, `(.L_x_28) ;  /* 0x0000057000007945 */ /* 0x000fe20003800200 */
[----:B------:R-:W-:Y:S02]  /*2ed0*/  UIADD3 UR4, UPT, UPT, UR4, 0x8100, URZ ;  /* 0x0000810004047890 */ /* 0x000fe4000fffe0ff */
[----:B0-----:R-:W-:Y:S02]  /*2ee0*/  ULEA UR7, UR8, UR7, 0x18 ;  /* 0x0000000708077291 */ /* 0x001fe4000f8ec0ff */
[----:B------:R-:W-:-:S04]  /*2ef0*/  ULEA UR4, UR8, UR4, 0x18 ;  /* 0x0000000408047291 */ /* 0x000fc8000f8ec0ff */
[----:B------:R-:W-:-:S05]  /*2f00*/  LEA R0, R0, UR7, 0x2 ;  /* 0x0000000700007c11 */ /* 0x000fca000f8e10ff */
[----:B------:R-:W0:Y:S04]  /*2f10*/  LDS R51, [R0] ;  /* 0x0000000000337984 */ /* 0x000e280000000800 */
[----:B------:R-:W1:Y:S04]  /*2f20*/  LDS R57, [R0+0x100] ;  /* 0x0001000000397984 */ /* 0x000e680000000800 */
[----:B------:R-:W2:Y:S04]  /*2f30*/  LDS R50, [R0+0x200] ;  /* 0x0002000000327984 */ /* 0x000ea80000000800 */
[----:B----4-:R-:W4:Y:S04]  /*2f40*/  LDS R59, [R0+0x300] ;  /* 0x00030000003b7984 */ /* 0x010f280000000800 */
[----:B------:R-:W5:Y:S04]  /*2f50*/  LDS R49, [R0+0x400] ;  /* 0x0004000000317984 */ /* 0x000f680000000800 */
[----:B------:R-:W3:Y:S04]  /*2f60*/  LDS R54, [R0+0x500] ;  /* 0x0005000000367984 */ /* 0x000ee80000000800 */
[----:B------:R-:W3:Y:S04]  /*2f70*/  LDS R55, [R0+0x600] ;  /* 0x0006000000377984 */ /* 0x000ee80000000800 */
[----:B------:R-:W3:Y:S04]  /*2f80*/  LDS R52, [R0+0x700] ;  /* 0x0007000000347984 */ /* 0x000ee80000000800 */
[----:B------:R-:W3:Y:S04]  /*2f90*/  LDS R53, [R0+0x800] ;  /* 0x0008000000357984 */ /* 0x000ee80000000800 */
[----:B------:R-:W3:Y:S01]  /*2fa0*/  LDS R56, [R0+0x900] ;  /* 0x0009000000387984 */ /* 0x000ee20000000800 */
[----:B0-----:R-:W-:-:S03]  /*2fb0*/  FFMA R48, R4, R51, RZ ;  /* 0x0000003304307223 */ /* 0x001fc600000000ff */
[----:B------:R-:W-:Y:S01]  /*2fc0*/  LDS R58, [R0+0x1500] ;  /* 0x00150000003a7984 */ /* 0x000fe20000000800 */
[----:B-1----:R-:W-:-:S03]  /*2fd0*/  FFMA R57, R57, R5, R48 ;  /* 0x0000000539397223 */ /* 0x002fc60000000030 */
[----:B------:R-:W-:Y:S01]  /*2fe0*/  LDS R51, [R0+0xe00] ;  /* 0x000e000000337984 */ /* 0x000fe20000000800 */
[----:B--2---:R-:W-:-:S03]  /*2ff0*/  FFMA R50, R50, R6, R57 ;  /* 0x0000000632327223 */ /* 0x004fc60000000039 */
[----:B------:R-:W-:Y:S01]  /*3000*/  LDS R48, [R0+0xb00] ;  /* 0x000b000000307984 */ /* 0x000fe20000000800 */
[----:B----4-:R-:W-:-:S03]  /*3010*/  FFMA R59, R59, R7, R50 ;  /* 0x000000073b3b7223 */ /* 0x010fc60000000032 */
[----:B------:R-:W0:Y:S01]  /*3020*/  LDS R57, [R0+0xa00] ;  /* 0x000a000000397984 */ /* 0x000e220000000800 */
[----:B-----5:R-:W-:-:S03]  /*3030*/  FFMA R59, R8, R49, R59 ;  /* 0x00000031083b7223 */ /* 0x020fc6000000003b */
[----:B------:R-:W-:Y:S01]  /*3040*/  LDS R50, [R0+0xd00] ;  /* 0x000d000000327984 */ /* 0x000fe20000000800 */
[----:B---3--:R-:W-:-:S03]  /*3050*/  FFMA R54, R54, R9, R59 ;  /* 0x0000000936367223 */ /* 0x008fc6000000003b */
[----:B------:R-:W1:Y:S01]  /*3060*/  LDS R49, [R0+0xc00] ;  /* 0x000c000000317984 */ /* 0x000e620000000800 */
[----:B------:R-:W-:-:S03]  /*3070*/  FFMA R55, R55, R10, R54 ;  /* 0x0000000a37377223 */ /* 0x000fc60000000036 */
[----:B------:R-:W-:Y:S01]  /*3080*/  LDS R54, [R0+0x1100] ;  /* 0x0011000000367984 */ /* 0x000fe20000000800 */
[----:B------:R-:W-:-:S03]  /*3090*/  FFMA R55, R52, R11, R55 ;  /* 0x0000000b34377223 */ /* 0x000fc60000000037 */
[----:B------:R-:W2:Y:S01]  /*30a0*/  LDS R52, [R0+0xf00] ;  /* 0x000f000000347984 */ /* 0x000ea20000000800 */
[----:B------:R-:W-:-:S03]  /*30b0*/  FFMA R55, R12, R53, R55 ;  /* 0x000000350c377223 */ /* 0x000fc60000000037 */
[----:B------:R-:W3:Y:S01]  /*30c0*/  LDS R53, [R0+0x1000] ;  /* 0x0010000000357984 */ /* 0x000ee20000000800 */
[----:B------:R-:W-:-:S03]  /*30d0*/  FFMA R56, R56, R13, R55 ;  /* 0x0000000d38387223 */ /* 0x000fc60000000037 */
[----:B------:R-:W4:Y:S01]  /*30e0*/  LDS R55, [R0+0x1200] ;  /* 0x0012000000377984 */ /* 0x000f220000000800 */
[----:B0-----:R-:W-:-:S03]  /*30f0*/  FFMA R57, R57, R14, R56 ;  /* 0x0000000e39397223 */ /* 0x001fc60000000038 */
[----:B------:R-:W0:Y:S01]  /*3100*/  LDS R56, [R0+0x1300] ;  /* 0x0013000000387984 */ /* 0x000e220000000800 */
[----:B------:R-:W-:-:S03]  /*3110*/  FFMA R57, R48, R15, R57 ;  /* 0x0000000f30397223 */ /* 0x000fc60000000039 */
[----:B------:R-:W-:Y:S01]  /*3120*/  LDS R48, [R0+0x1700] ;  /* 0x0017000000307984 */ /* 0x000fe20000000800 */
[----:B-1----:R-:W-:-:S03]  /*3130*/  FFMA R49, R16, R49, R57 ;  /* 0x0000003110317223 */ /* 0x002fc60000000039 */
[----:B------:R-:W1:Y:S01]  /*3140*/  LDS R57, [R0+0x1400] ;  /* 0x0014000000397984 */ /* 0x000e620000000800 */
[----:B------:R-:W-:-:S04]  /*3150*/  FFMA R50, R50, R17, R49 ;  /* 0x0000001132327223 */ /* 0x000fc80000000031 */
[----:B------:R-:W-:Y:S02]  /*3160*/  FFMA R49, R51, R18, R50 ;  /* 0x0000001233317223 */ /* 0x000fe40000000032 */
[----:B------:R-:W5:Y:S02]  /*3170*/  LDS R51, [R0+0x1600] ;  /* 0x0016000000337984 */ /* 0x000f640000000800 */
[----:B--2---:R-:W-:Y:S02]  /*3180*/  FFMA R49, R52, R19, R49 ;  /* 0x0000001334317223 */ /* 0x004fe40000000031 */
[----:B------:R-:W-:Y:S02]  /*3190*/  LDS R50, [R0+0x1900] ;  /* 0x0019000000327984 */ /* 0x000fe40000000800 */
[----:B---3--:R-:W-:Y:S02]  /*31a0*/  FFMA R53, R20, R53, R49 ;  /* 0x0000003514357223 */ /* 0x008fe40000000031 */
[----:B------:R-:W2:Y:S02]  /*31b0*/  LDS R49, [R0+0x1800] ;  /* 0x0018000000317984 */ /* 0x000ea40000000800 */
[----:B------:R-:W-:-:S02]  /*31c0*/  FFMA R54, R54, R21, R53 ;  /* 0x0000001536367223 */ /* 0x000fc40000000035 */
[----:B------:R-:W3:Y:S02]  /*31d0*/  LDS R53, [R0+0x1a00] ;  /* 0x001a000000357984 */ /* 0x000ee40000000800 */
[----:B----4-:R-:W-:Y:S02]  /*31e0*/  FFMA R55, R55, R22, R54 ;  /* 0x0000001637377223 */ /* 0x010fe40000000036 */
[----:B------:R-:W4:Y:S04]  /*31f0*/  LDS R52, [R0+0x1b00] ;  /* 0x001b000000347984 */ /* 0x000f280000000800 */
[----:B------:R-:W-:Y:S01]  /*3200*/  LDS R54, [R0+0x1d00] ;  /* 0x001d000000367984 */ /* 0x000fe20000000800 */
[----:B0-----:R-:W-:-:S03]  /*3210*/  FFMA R55, R56, R23, R55 ;  /* 0x0000001738377223 */ /* 0x001fc60000000037 */
[----:B------:R-:W-:Y:S01]  /*3220*/  LDS R56, [R0+0x1f00] ;  /* 0x001f000000387984 */ /* 0x000fe20000000800 */
[----:B-1----:R-:W-:-:S04]  /*3230*/  FFMA R55, R24, R57, R55 ;  /* 0x0000003918377223 */ /* 0x002fc80000000037 */
[----:B------:R-:W-:Y:S02]  /*3240*/  FFMA R58, R58, R25, R55 ;  /* 0x000000193a3a7223 */ /* 0x000fe40000000037 */
[----:B------:R-:W0:Y:S02]  /*3250*/  LDS R55, [R0+0x1c00] ;  /* 0x001c000000377984 */ /* 0x000e240000000800 */
[----:B-----5:R-:W-:-:S04]  /*3260*/  FFMA R51, R51, R26, R58 ;  /* 0x0000001a33337223 */ /* 0x020fc8000000003a */
[----:B------:R-:W-:Y:S01]  /*3270*/  FFMA R57, R48, R27, R51 ;  /* 0x0000001b30397223 */ /* 0x000fe20000000033 */
[C---:B------:R-:W-:Y:S01]  /*3280*/  IMAD R48, R44.reuse, 0x20, R45 ;  /* 0x000000202c307824 */ /* 0x040fe200078e022d */
[----:B------:R-:W1:Y:S01]  /*3290*/  LDS R51, [R0+0x1e00] ;  /* 0x001e000000337984 */ /* 0x000e620000000800 */
[----:B------:R-:W-:Y:S01]  /*32a0*/  IADD3 R44, PT, PT, R44, 0x1, RZ ;  /* 0x000000012c2c7810 */ /* 0x000fe20007ffe0ff */
[----:B--2---:R-:W-:Y:S02]  /*32b0*/  FFMA R49, R28, R49, R57 ;  /* 0x000000311c317223 */ /* 0x004fe40000000039 */
[----:B------:R-:W-:Y:S02]  /*32c0*/  LEA R48, R48, UR4, 0x2 ;  /* 0x0000000430307c11 */ /* 0x000fe4000f8e10ff */
[----:B------:R-:W-:Y:S01]  /*32d0*/  FFMA R50, R50, R29, R49 ;  /* 0x0000001d32327223 */ /* 0x000fe20000000031 */
[----:B------:R-:W-:Y:S02]  /*32e0*/  ISETP.NE.AND P2, PT, R44, UR6, PT ;  /* 0x000000062c007c0c */ /* 0x000fe4000bf45270 */
[----:B------:R-:W2:Y:S01]  /*32f0*/  LDS R58, [R48] ;  /* 0x00000000303a7984 */ /* 0x000ea20000000800 */
[----:B---3--:R-:W-:-:S02]  /*3300*/  FFMA R53, R53, R30, R50 ;  /* 0x0000001e35357223 */ /* 0x008fc40000000032 */
[----:B------:R-:W3:Y:S02]  /*3310*/  MUFU.RCP R50, R3 ;  /* 0x0000000300327308 */ /* 0x000ee40000001000 */
[----:B----4-:R-:W-:Y:S01]  /*3320*/  FFMA R53, R52, R31, R53 ;  /* 0x0000001f34357223 */ /* 0x010fe20000000035 */
[----:B---3--:R-:W-:-:S03]  /*3330*/  FFMA R49, -R3, R50, 1 ;  /* 0x3f80000003317423 */ /* 0x008fc60000000132 */
[----:B0-----:R-:W-:Y:S01]  /*3340*/  FFMA R53, R32, R55, R53 ;  /* 0x0000003720357223 */ /* 0x001fe20000000035 */
[----:B------:R-:W-:-:S03]  /*3350*/  FFMA R49, R50, R49, R50 ;  /* 0x0000003132317223 */ /* 0x000fc60000000032 */
[----:B------:R-:W-:-:S04]  /*3360*/  FFMA R54, R54, R33, R53 ;  /* 0x0000002136367223 */ /* 0x000fc80000000035 */
[----:B-1----:R-:W-:-:S04]  /*3370*/  FFMA R51, R51, R34, R54 ;  /* 0x0000002233337223 */ /* 0x002fc80000000036 */
[----:B------:R-:W-:-:S04]  /*3380*/  FFMA R51, R56, R35, R51 ;  /* 0x0000002338337223 */ /* 0x000fc80000000033 */
[----:B------:R-:W-:-:S04]  /*3390*/  FMUL R0, R46, R51 ;  /* 0x000000332e007220 */ /* 0x000fc80000400000 */
[----:B--2---:R-:W-:-:S04]  /*33a0*/  FFMA R0, R47, R58, R0 ;  /* 0x0000003a2f007223 */ /* 0x004fc80000000000 */
[----:B------:R-:W0:Y:S01]  /*33b0*/  FCHK P0, R0, R3 ;  /* 0x0000000300007302 */ /* 0x000e220000000000 */
[----:B------:R-:W-:-:S04]  /*33c0*/  FFMA R50, R0, R49, RZ ;  /* 0x0000003100327223 */ /* 0x000fc800000000ff */
[----:B------:R-:W-:-:S04]  /*33d0*/  FFMA R51, -R3, R50, R0 ;  /* 0x0000003203337223 */ /* 0x000fc80000000100 */
[----:B------:R-:W-:Y:S01]  /*33e0*/  FFMA R49, R49, R51, R50 ;  /* 0x0000003331317223 */ /* 0x000fe20000000032 */
[----:B0-----:R-:W-:Y:S06]  /*33f0*/  @!P0 BRA `(.L_x_29) ;  /* 0x00000000000c8947 */ /* 0x001fec0003800000 */
[----:B------:R-:W-:-:S07]  /*3400*/  MOV R50, 0x3420 ;  /* 0x0000342000327802 */ /* 0x000fce0000000f00 */
[----:B------:R-:W-:Y:S05]  /*3410*/  CALL.REL.NOINC `($__internal_2_$__cuda_sm3x_div_rn_noftz_f32_slowpath) ;  /* 0x0000000c00847944 */ /* 0x000fea0003c00000 */
[----:B------:R-:W-:-:S07]  /*3420*/  MOV R49, R0 ;  /* 0x0000000000317202 */ /* 0x000fce0000000f00 */
.L_x_29:
[----:B------:R-:W-:Y:S05]  /*3430*/  BSYNC.RECONVERGENT B0 ;  /* 0x0000000000007941 */ /* 0x000fea0003800200 */
.L_x_28:
[----:B------:R4:W-:Y:S01]  /*3440*/  STS [R48], R49 ;  /* 0x0000003130007388 */ /* 0x0009e20000000800 */
[----:B------:R-:W-:Y:S05]  /*3450*/  @P2 BRA `(.L_x_30) ;  /* 0xfffffff800882947 */ /* 0x000fea000383ffff */
.L_x_27:
[----:B------:R-:W5:Y:S08]  /*3460*/  S2UR UR7, SR_CgaCtaId ;  /* 0x00000000000779c3 */ /* 0x000f700000008800 */
[----:B------:R-:W-:Y:S01]  /*3470*/  BAR.SYNC.DEFER_BLOCKING 0x0 ;  /* 0x0000000000007b1d */ /* 0x000fe20000010000 */
[----:B------:R-:W-:-:S05]  /*3480*/  ISETP.NE.AND P1, PT, R41, RZ, PT ;  /* 0x000000ff2900720c */ /* 0x000fca0003f25270 */
[----:B------:R-:W-:Y:S02]  /*3490*/  UMOV UR4, 0x400 ;  /* 0x0000040000047882 */ /* 0x000fe40000000000 */
[----:B------:R-:W-:Y:S02]  /*34a0*/  UIADD3 UR9, UPT, UPT, UR4, 0x80, URZ ;  /* 0x0000008004097890 */ /* 0x000fe4000fffe0ff */
[----:B-----5:R-:W-:Y:S02]  /*34b0*/  ULEA UR8, UR7, UR4, 0x18 ;  /* 0x0000000407087291 */ /* 0x020fe4000f8ec0ff */
[----:B------:R-:W-:-:S04]  /*34c0*/  ULEA UR9, UR7, UR9, 0x18 ;  /* 0x0000000907097291 */ /* 0x000fc8000f8ec0ff */
[C---:B0-----:R-:W-:Y:S01]  /*34d0*/  LEA R5, R2.reuse, UR8, 0x2 ;  /* 0x0000000802057c11 */ /* 0x041fe2000f8e10ff */
[----:B------:R-:W-:Y:S01]  /*34e0*/  UIADD3 UR8, UPT, UPT, UR4, 0xa180, URZ ;  /* 0x0000a18004087890 */ /* 0x000fe2000fffe0ff */
[C---:B---3--:R-:W-:Y:S01]  /*34f0*/  LEA R4, R2.reuse, UR9, 0x2 ;  /* 0x0000000902047c11 */ /* 0x048fe2000f8e10ff */
[----:B------:R-:W-:Y:S02]  /*3500*/  UIADD3 UR4, UPT, UPT, UR4, 0xa100, URZ ;  /* 0x0000a10004047890 */ /* 0x000fe4000fffe0ff */
[----:B------:R-:W-:Y:S01]  /*3510*/  ULEA UR8, UR7, UR8, 0x18 ;  /* 0x0000000807087291 */ /* 0x000fe2000f8ec0ff */
[----:B------:R-:W0:Y:S01]  /*3520*/  @!P1 LDS R5, [R5] ;  /* 0x0000000005059984 */ /* 0x000e220000000800 */
[----:B------:R-:W-:Y:S01]  /*3530*/  ULEA UR4, UR7, UR4, 0x18 ;  /* 0x0000000407047291 */ /* 0x000fe2000f8ec0ff */
[----:B------:R-:W3:Y:S03]  /*3540*/  LDCU UR7, c[0x0][0x3b0] ;  /* 0x00007600ff0777ac */ /* 0x000ee60008000800 */
[----:B------:R-:W-:-:S02]  /*3550*/  LEA R0, R2, UR8, 0x2 ;  /* 0x0000000802007c11 */ /* 0x000fc4000f8e10ff */
[----:B------:R-:W-:Y:S01]  /*3560*/  LEA R3, R2, UR4, 0x2 ;  /* 0x0000000402037c11 */ /* 0x000fe2000f8e10ff */
[----:B---3--:R-:W-:Y:S02]  /*3570*/  UISETP.GE.AND UP0, UPT, UR7, 0x20, UPT ;  /* 0x000000200700788c */ /* 0x008fe4000bf06270 */
[----:B0-----:R-:W-:Y:S04]  /*3580*/  @!P1 STS [R0], R5 ;  /* 0x0000000500009388 */ /* 0x001fe80000000800 */
[----:B------:R-:W0:Y:S04]  /*3590*/  @!P1 LDS R4, [R4] ;  /* 0x0000000004049984 */ /* 0x000e280000000800 */
[----:B0-----:R0:W-:Y:S01]  /*35a0*/  @!P1 STS [R3], R4 ;  /* 0x0000000403009388 */ /* 0x0011e20000000800 */
[----:B------:R-:W-:Y:S05]  /*35b0*/  BRA.U !UP0, `(.L_x_31) ;  /* 0x0000000508cc7547 */ /* 0x000fea000b800000 */
[----:B------:R-:W-:Y:S01]  /*35c0*/  UIADD3 UR4, UPT, UPT, UR6, -0x1, URZ ;  /* 0xffffffff06047890 */ /* 0x000fe2000fffe0ff */
[----:B------:R-:W-:-:S03]  /*35d0*/  IMAD.MOV.U32 R12, RZ, RZ, RZ ;  /* 0x000000ffff0c7224 */ /* 0x000fc600078e00ff */
[----:B------:R-:W-:-:S09]  /*35e0*/  UISETP.GE.U32.AND UP0, UPT, UR4, 0x7, UPT ;  /* 0x000000070400788c */ /* 0x000fd2000bf06070 */
[----:B------:R-:W-:Y:S05]  /*35f0*/  BRA.U !UP0, `(.L_x_32) ;  /* 0x0000000108b47547 */ /* 0x000fea000b800000 */
[----:B------:R-:W3:Y:S01]  /*3600*/  S2UR UR7, SR_CgaCtaId ;  /* 0x00000000000779c3 */ /* 0x000ee20000008800 */
[----:B------:R-:W-:Y:S01]  /*3610*/  UMOV UR4, 0x400 ;  /* 0x0000040000047882 */ /* 0x000fe20000000000 */
[----:B------:R-:W-:Y:S01]  /*3620*/  HFMA2 R18, -RZ, RZ, 0, 0 ;  /* 0x00000000ff127431 */ /* 0x000fe200000001ff */
[----:B------:R-:W-:-:S05]  /*3630*/  UIADD3 UR4, UPT, UPT, UR4, 0x8100, URZ ;  /* 0x0000810004047890 */ /* 0x000fca000fffe0ff */
[----:B0-----:R-:W0:Y:S01]  /*3640*/  LDC.64 R4, c[0x0][0x398] ;  /* 0x0000e600ff047b82 */ /* 0x001e220000000a00 */
[----:B---3--:R-:W-:-:S12]  /*3650*/  ULEA UR4, UR7, UR4, 0x18 ;  /* 0x0000000407047291 */ /* 0x008fd8000f8ec0ff */
.L_x_33:
[C---:B--2---:R-:W-:Y:S01]  /*3660*/  LEA R6, R18.reuse, R45, 0x5 ;  /* 0x0000002d12067211 */ /* 0x044fe200078e28ff */
[C---:B------:R-:W-:Y:S01]  /*3670*/  IMAD R13, R18.reuse, 0x20, R40 ;  /* 0x00000020120d7824 */ /* 0x040fe200078e0228 */
[----:B------:R-:W-:Y:S01]  /*3680*/  ULOP3.LUT UR7, UR6, 0x3fffff8, URZ, 0xc0, !UPT ;  /* 0x03fffff806077892 */ /* 0x000fe2000f8ec0ff */
[----:B------:R-:W-:Y:S02]  /*3690*/  IADD3 R18, PT, PT, R18, 0x8, RZ ;  /* 0x0000000812127810 */ /* 0x000fe40007ffe0ff */
[----:B------:R-:W-:Y:S01]  /*36a0*/  LEA R12, R6, UR4, 0x2 ;  /* 0x00000004060c7c11 */ /* 0x000fe2000f8e10ff */
[C---:B------:R-:W-:Y:S01]  /*36b0*/  VIADD R15, R13.reuse, 0x60 ;  /* 0x000000600d0f7836 */ /* 0x040fe20000000000 */
[C---:B------:R-:W-:Y:S01]  /*36c0*/  IADD3 R9, PT, PT, R13.reuse, 0x20, RZ ;  /* 0x000000200d097810 */ /* 0x040fe20007ffe0ff */
[C-C-:B0-2---:R-:W-:Y:S01]  /*36d0*/  IMAD.WIDE.U32 R6, R13.reuse, 0x4, R4.reuse ;  /* 0x000000040d067825 */ /* 0x145fe200078e0004 */
[C---:B------:R-:W-:Y:S01]  /*36e0*/  IADD3 R11, PT, PT, R13.reuse, 0x40, RZ ;  /* 0x000000400d0b7810 */ /* 0x040fe20007ffe0ff */
[----:B------:R-:W0:Y:S01]  /*36f0*/  LDS R19, [R12] ;  /* 0x000000000c137984 */ /* 0x000e220000000800 */
[----:B------:R-:W-:Y:S01]  /*3700*/  IADD3 R17, PT, PT, R13, 0x80, RZ ;  /* 0x000000800d117810 */ /* 0x000fe20007ffe0ff */
[--C-:B------:R-:W-:Y:S01]  /*3710*/  IMAD.WIDE.U32 R8, R9, 0x4, R4.reuse ;  /* 0x0000000409087825 */ /* 0x100fe200078e0004 */
[C---:B------:R-:W-:Y:S01]  /*3720*/  IADD3 R31, PT, PT, R13.reuse, 0xa0, RZ ;  /* 0x000000a00d1f7810 */ /* 0x040fe20007ffe0ff */
[----:B-1----:R-:W1:Y:S01]  /*3730*/  LDS R21, [R12+0x80] ;  /* 0x000080000c157984 */ /* 0x002e620000000800 */
[----:B----4-:R-:W-:Y:S01]  /*3740*/  IADD3 R49, PT, PT, R13, 0xe0, RZ ;  /* 0x000000e00d317810 */ /* 0x010fe20007ffe0ff */
[----:B------:R-:W-:Y:S01]  /*3750*/  IMAD.WIDE.U32 R10, R11, 0x4, R4 ;  /* 0x000000040b0a7825 */ /* 0x000fe200078e0004 */
[----:B------:R-:W-:Y:S01]  /*3760*/  ISETP.NE.AND P0, PT, R18, UR7, PT ;  /* 0x0000000712007c0c */ /* 0x000fe2000bf05270 */
[----:B------:R-:W2:Y:S02]  /*3770*/  LDS R23, [R12+0x100] ;  /* 0x000100000c177984 */ /* 0x000ea40000000800 */
[----:B------:R-:W-:-:S02]  /*3780*/  VIADD R35, R13, 0xc0 ;  /* 0x000000c00d237836 */ /* 0x000fc40000000000 */
[----:B------:R-:W3:Y:S04]  /*3790*/  LDS R25, [R12+0x180] ;  /* 0x000180000c197984 */ /* 0x000ee80000000800 */
[----:B------:R-:W4:Y:S04]  /*37a0*/  LDS R27, [R12+0x200] ;  /* 0x000200000c1b7984 */ /* 0x000f280000000800 */
[----:B------:R-:W5:Y:S04]  /*37b0*/  LDS R29, [R12+0x280] ;  /* 0x000280000c1d7984 */ /* 0x000f680000000800 */
[----:B------:R-:W5:Y:S04]  /*37c0*/  LDS R33, [R12+0x300] ;  /* 0x000300000c217984 */ /* 0x000f680000000800 */
[----:B------:R0:W5:Y:S02]  /*37d0*/  LDS R47, [R12+0x380] ;  /* 0x000380000c2f7984 */ /* 0x0001640000000800 */
[----:B0-----:R-:W-:-:S04]  /*37e0*/  IMAD.WIDE.U32 R12, R15, 0x4, R4 ;  /* 0x000000040f0c7825 */ /* 0x001fc800078e0004 */
[--C-:B------:R-:W-:Y:S01]  /*37f0*/  IMAD.WIDE.U32 R14, R17, 0x4, R4.reuse ;  /* 0x00000004110e7825 */ /* 0x100fe200078e0004 */
[----:B------:R0:W-:Y:S03]  /*3800*/  STG.E desc[UR10][R6.64], R19 ;  /* 0x0000001306007986 */ /* 0x0001e6000c10190a */
[--C-:B------:R-:W-:Y:S01]  /*3810*/  IMAD.WIDE.U32 R16, R31, 0x4, R4.reuse ;  /* 0x000000041f107825 */ /* 0x100fe200078e0004 */
[----:B-1----:R1:W-:Y:S04]  /*3820*/  STG.E desc[UR10][R8.64], R21 ;  /* 0x0000001508007986 */ /* 0x0023e8000c10190a */
[----:B--2---:R2:W-:Y:S01]  /*3830*/  STG.E desc[UR10][R10.64], R23 ;  /* 0x000000170a007986 */ /* 0x0045e2000c10190a */
[----:B0-----:R-:W-:-:S03]  /*3840*/  IMAD.WIDE.U32 R6, R35, 0x4, R4 ;  /* 0x0000000423067825 */ /* 0x001fc600078e0004 */
[----:B---3--:R2:W-:Y:S01]  /*3850*/  STG.E desc[UR10][R12.64], R25 ;  /* 0x000000190c007986 */ /* 0x0085e2000c10190a */
[----:B-1----:R-:W-:-:S03]  /*3860*/  IMAD.WIDE.U32 R8, R49, 0x4, R4 ;  /* 0x0000000431087825 */ /* 0x002fc600078e0004 */
[----:B----4-:R2:W-:Y:S04]  /*3870*/  STG.E desc[UR10][R14.64], R27 ;  /* 0x0000001b0e007986 */ /* 0x0105e8000c10190a */
[----:B-----5:R2:W-:Y:S04]  /*3880*/  STG.E desc[UR10][R16.64], R29 ;  /* 0x0000001d10007986 */ /* 0x0205e8000c10190a */
[----:B------:R2:W-:Y:S04]  /*3890*/  STG.E desc[UR10][R6.64], R33 ;  /* 0x0000002106007986 */ /* 0x0005e8000c10190a */
[----:B------:R2:W-:Y:S01]  /*38a0*/  STG.E desc[UR10][R8.64], R47 ;  /* 0x0000002f08007986 */ /* 0x0005e2000c10190a */
[----:B------:R-:W-:Y:S05]  /*38b0*/  @P0 BRA `(.L_x_33) ;  /* 0xfffffffc00680947 */ /* 0x000fea000383ffff */
[----:B--2---:R-:W-:-:S07]  /*38c0*/  IMAD.U32 R12, RZ, RZ, UR7 ;  /* 0x00000007ff0c7e24 */ /* 0x004fce000f8e00ff */
.L_x_32:
[----:B------:R-:W-:-:S04]  /*38d0*/  ULOP3.LUT UR4, UR6, 0x7, URZ, 0xc0, !UPT ;  /* 0x0000000706047892 */ /* 0x000fc8000f8ec0ff */
[----:B------:R-:W-:-:S09]  /*38e0*/  UISETP.NE.AND UP0, UPT, UR4, URZ, UPT ;  /* 0x000000ff0400728c */ /* 0x000fd2000bf05270 */
[----:B------:R-:W-:Y:S05]  /*38f0*/  BRA.U !UP0, `(.L_x_31) ;  /* 0x0000000108fc7547 */ /* 0x000fea000b800000 */
[----:B------:R-:W-:Y:S02]  /*3900*/  UIADD3 UR4, UPT, UPT, UR4, -0x1, URZ ;  /* 0xffffffff04047890 */ /* 0x000fe4000fffe0ff */
[----:B------:R-:W-:Y:S02]  /*3910*/  ULOP3.LUT UR8, UR6, 0x3, URZ, 0xc0, !UPT ;  /* 0x0000000306087892 */ /* 0x000fe4000f8ec0ff */
[----:B------:R-:W-:Y:S02]  /*3920*/  UISETP.GE.U32.AND UP0, UPT, UR4, 0x3, UPT ;  /* 0x000000030400788c */ /* 0x000fe4000bf06070 */
[----:B------:R-:W-:-:S07]  /*3930*/  UISETP.NE.AND UP1, UPT, UR8, URZ, UPT ;  /* 0x000000ff0800728c */ /* 0x000fce000bf25270 */
[----:B------:R-:W-:Y:S05]  /*3940*/  BRA.U !UP0, `(.L_x_34) ;  /* 0x0000000108607547 */ /* 0x000fea000b800000 */
[----:B------:R-:W3:Y:S01]  /*3950*/  S2UR UR7, SR_CgaCtaId ;  /* 0x00000000000779c3 */ /* 0x000ee20000008800 */
[----:B------:R-:W-:Y:S01]  /*3960*/  UMOV UR4, 0x400 ;  /* 0x0000040000047882 */ /* 0x000fe20000000000 */
[C---:B0-----:R-:W-:Y:S01]  /*3970*/  LEA R4, R12.reuse, R45, 0x5 ;  /* 0x0000002d0c047211 */ /* 0x041fe200078e28ff */
[----:B------:R-:W-:Y:S01]  /*3980*/  UIADD3 UR4, UPT, UPT, UR4, 0x8100, URZ ;  /* 0x0000810004047890 */ /* 0x000fe2000fffe0ff */
[C---:B------:R-:W-:Y:S01]  /*3990*/  LEA R5, R12.reuse, R40, 0x5 ;  /* 0x000000280c057211 */ /* 0x040fe200078e28ff */
[----:B------:R-:W-:-:S03]  /*39a0*/  VIADD R12, R12, 0x4 ;  /* 0x000000040c0c7836 */ /* 0x000fc60000000000 */
[----:B-1----:R-:W0:Y:S01]  /*39b0*/  LDC.64 R10, c[0x0][0x398] ;  /* 0x0000e600ff0a7b82 */ /* 0x002e220000000a00 */
[C---:B--2---:R-:W-:Y:S01]  /*39c0*/  VIADD R7, R5.reuse, 0x20 ;  /* 0x0000002005077836 */ /* 0x044fe20000000000 */
[C---:B------:R-:W-:Y:S02]  /*39d0*/  IADD3 R9, PT, PT, R5.reuse, 0x40, RZ ;  /* 0x0000004005097810 */ /* 0x040fe40007ffe0ff */
[----:B------:R-:W-:Y:S01]  /*39e0*/  IADD3 R23, PT, PT, R5, 0x60, RZ ;  /* 0x0000006005177810 */ /* 0x000fe20007ffe0ff */
[----:B---3--:R-:W-:-:S06]  /*39f0*/  ULEA UR4, UR7, UR4, 0x18 ;  /* 0x0000000407047291 */ /* 0x008fcc000f8ec0ff */
[----:B------:R-:W-:Y:S01]  /*3a00*/  LEA R13, R4, UR4, 0x2 ;  /* 0x00000004040d7c11 */ /* 0x000fe2000f8e10ff */
[----:B0-----:R-:W-:-:S04]  /*3a10*/  IMAD.WIDE.U32 R4, R5, 0x4, R10 ;  /* 0x0000000405047825 */ /* 0x001fc800078e000a */
[----:B------:R-:W0:Y:S01]  /*3a20*/  LDS R15, [R13] ;  /* 0x000000000d0f7984 */ /* 0x000e220000000800 */
[----:B------:R-:W-:-:S03]  /*3a30*/  IMAD.WIDE.U32 R6, R7, 0x4, R10 ;  /* 0x0000000407067825 */ /* 0x000fc600078e000a */
[----:B------:R-:W1:Y:S01]  /*3a40*/  LDS R17, [R13+0x80] ;  /* 0x000080000d117984 */ /* 0x000e620000000800 */
[----:B------:R-:W-:-:S03]  /*3a50*/  IMAD.WIDE.U32 R8, R9, 0x4, R10 ;  /* 0x0000000409087825 */ /* 0x000fc600078e000a */
[----:B------:R-:W2:Y:S01]  /*3a60*/  LDS R19, [R13+0x100] ;  /* 0x000100000d137984 */ /* 0x000ea20000000800 */
[----:B------:R-:W-:-:S03]  /*3a70*/  IMAD.WIDE.U32 R10, R23, 0x4, R10 ;  /* 0x00000004170a7825 */ /* 0x000fc600078e000a */
[----:B------:R-:W3:Y:S04]  /*3a80*/  LDS R21, [R13+0x180] ;  /* 0x000180000d157984 */ /* 0x000ee80000000800 */
[----:B0-----:R0:W-:Y:S04]  /*3a90*/  STG.E desc[UR10][R4.64], R15 ;  /* 0x0000000f04007986 */ /* 0x0011e8000c10190a */
[----:B-1----:R0:W-:Y:S04]  /*3aa0*/  STG.E desc[UR10][R6.64], R17 ;  /* 0x0000001106007986 */ /* 0x0021e8000c10190a */
[----:B--2---:R0:W-:Y:S04]  /*3ab0*/  STG.E desc[UR10][R8.64], R19 ;  /* 0x0000001308007986 */ /* 0x0041e8000c10190a */
[----:B---3--:R0:W-:Y:S02]  /*3ac0*/  STG.E desc[UR10][R10.64], R21 ;  /* 0x000000150a007986 */ /* 0x0081e4000c10190a */
.L_x_34:
[----:B------:R-:W-:Y:S05]  /*3ad0*/  BRA.U !UP1, `(.L_x_31) ;  /* 0x0000000109847547 */ /* 0x000fea000b800000 */
[----:B------:R-:W-:Y:S02]  /*3ae0*/  UIADD3 UR8, UPT, UPT, UR8, -0x1, URZ ;  /* 0xffffffff08087890 */ /* 0x000fe4000fffe0ff */
[----:B------:R-:W-:Y:S02]  /*3af0*/  ULOP3.LUT UR4, UR6, 0x1, URZ, 0xc0, !UPT ;  /* 0x0000000106047892 */ /* 0x000fe4000f8ec0ff */
[----:B------:R-:W-:Y:S02]  /*3b00*/  UISETP.NE.AND UP1, UPT, UR8, URZ, UPT ;  /* 0x000000ff0800728c */ /* 0x000fe4000bf25270 */
[----:B------:R-:W-:-:S07]  /*3b10*/  UISETP.NE.U32.AND UP0, UPT, UR4, 0x1, UPT ;  /* 0x000000010400788c */ /* 0x000fce000bf05070 */
[----:B------:R-:W-:Y:S05]  /*3b20*/  BRA.U !UP1, `(.L_x_35) ;  /* 0x0000000109407547 */ /* 0x000fea000b800000 */
[----:B------:R-:W3:Y:S01]  /*3b30*/  S2UR UR7, SR_CgaCtaId ;  /* 0x00000000000779c3 */ /* 0x000ee20000008800 */
[----:B------:R-:W-:Y:S01]  /*3b40*/  UMOV UR4, 0x400 ;  /* 0x0000040000047882 */ /* 0x000fe20000000000 */
[C---:B0-----:R-:W-:Y:S01]  /*3b50*/  LEA R4, R12.reuse, R45, 0x5 ;  /* 0x0000002d0c047211 */ /* 0x041fe200078e28ff */
[----:B------:R-:W-:Y:S01]  /*3b60*/  UIADD3 UR4, UPT, UPT, UR4, 0x8100, URZ ;  /* 0x0000810004047890 */ /* 0x000fe2000fffe0ff */
[C---:B--2---:R-:W-:Y:S02]  /*3b70*/  LEA R7, R12.reuse, R40, 0x5 ;  /* 0x000000280c077211 */ /* 0x044fe400078e28ff */
[----:B------:R-:W-:-:S03]  /*3b80*/  IADD3 R12, PT, PT, R12, 0x2, RZ ;  /* 0x000000020c0c7810 */ /* 0x000fc60007ffe0ff */
[----:B------:R-:W-:Y:S01]  /*3b90*/  VIADD R13, R7, 0x20 ;  /* 0x00000020070d7836 */ /* 0x000fe20000000000 */
[----:B---3--:R-:W-:-:S06]  /*3ba0*/  ULEA UR4, UR7, UR4, 0x18 ;  /* 0x0000000407047291 */ /* 0x008fcc000f8ec0ff */
[----:B------:R-:W-:Y:S02]  /*3bb0*/  LEA R8, R4, UR4, 0x2 ;  /* 0x0000000404087c11 */ /* 0x000fe4000f8e10ff */
[----:B------:R-:W0:Y:S03]  /*3bc0*/  LDC.64 R4, c[0x0][0x398] ;  /* 0x0000e600ff047b82 */ /* 0x000e260000000a00 */
[----:B------:R-:W2:Y:S04]  /*3bd0*/  LDS R9, [R8] ;  /* 0x0000000008097984 */ /* 0x000ea80000000800 */
[----:B------:R-:W3:Y:S01]  /*3be0*/  LDS R11, [R8+0x80] ;  /* 0x00008000080b7984 */ /* 0x000ee20000000800 */
[----:B0-----:R-:W-:-:S04]  /*3bf0*/  IMAD.WIDE.U32 R6, R7, 0x4, R4 ;  /* 0x0000000407067825 */ /* 0x001fc800078e0004 */
[----:B------:R-:W-:Y:S01]  /*3c00*/  IMAD.WIDE.U32 R4, R13, 0x4, R4 ;  /* 0x000000040d047825 */ /* 0x000fe200078e0004 */
[----:B--2---:R0:W-:Y:S04]  /*3c10*/  STG.E desc[UR10][R6.64], R9 ;  /* 0x0000000906007986 */ /* 0x0041e8000c10190a */
[----:B---3--:R0:W-:Y:S02]  /*3c20*/  STG.E desc[UR10][R4.64], R11 ;  /* 0x0000000b04007986 */ /* 0x0081e4000c10190a */
.L_x_35:
[----:B------:R-:W-:Y:S05]  /*3c30*/  BRA.U UP0, `(.L_x_31) ;  /* 0x00000001002c7547 */ /* 0x000fea000b800000 */
[----:B------:R-:W3:Y:S01]  /*3c40*/  S2UR UR7, SR_CgaCtaId ;  /* 0x00000000000779c3 */ /* 0x000ee20000008800 */
[----:B------:R-:W-:Y:S01]  /*3c50*/  UMOV UR4, 0x400 ;  /* 0x0000040000047882 */ /* 0x000fe20000000000 */
[C---:B0-----:R-:W-:Y:S01]  /*3c60*/  LEA R4, R12.reuse, R45, 0x5 ;  /* 0x0000002d0c047211 */ /* 0x041fe200078e28ff */
[----:B------:R-:W-:Y:S01]  /*3c70*/  UIADD3 UR4, UPT, UPT, UR4, 0x8100, URZ ;  /* 0x0000810004047890 */ /* 0x000fe2000fffe0ff */
[----:B------:R-:W-:-:S03]  /*3c80*/  IMAD R9, R12, 0x20, R40 ;  /* 0x000000200c097824 */ /* 0x000fc600078e0228 */
[----:B---3--:R-:W-:-:S06]  /*3c90*/  ULEA UR4, UR7, UR4, 0x18 ;  /* 0x0000000407047291 */ /* 0x008fcc000f8ec0ff */
[----:B------:R-:W-:Y:S02]  /*3ca0*/  LEA R6, R4, UR4, 0x2 ;  /* 0x0000000404067c11 */ /* 0x000fe4000f8e10ff */
[----:B------:R-:W0:Y:S03]  /*3cb0*/  LDC.64 R4, c[0x0][0x398] ;  /* 0x0000e600ff047b82 */ /* 0x000e260000000a00 */
[----:B--2---:R-:W2:Y:S01]  /*3cc0*/  LDS R7, [R6] ;  /* 0x0000000006077984 */ /* 0x004ea20000000800 */
[----:B0-----:R-:W-:-:S05]  /*3cd0*/  IMAD.WIDE.U32 R4, R9, 0x4, R4 ;  /* 0x0000000409047825 */ /* 0x001fca00078e0004 */
[----:B--2---:R3:W-:Y:S02]  /*3ce0*/  STG.E desc[UR10][R4.64], R7 ;  /* 0x0000000704007986 */ /* 0x0047e4000c10190a */
.L_x_31:
[----:B0-----:R-:W0:Y:S01]  /*3cf0*/  @!P1 LDS R3, [R3] ;  /* 0x0000000003039984 */ /* 0x001e220000000800 */
[----:B------:R-:W5:Y:S01]  /*3d00*/  LDCU UR4, c[0x0][0x3b4] ;  /* 0x00007680ff0477ac */ /* 0x000f620008000800 */
[----:B------:R-:W-:Y:S02]  /*3d10*/  IADD3 R43, PT, PT, R43, 0x1, RZ ;  /* 0x000000012b2b7810 */ /* 0x000fe40007ffe0ff */
[----:B---3--:R-:W3:Y:S02]  /*3d20*/  @!P1 LDS R5, [R0] ;  /* 0x0000000000059984 */ /* 0x008ee40000000800 */
[----:B-----5:R-:W-:Y:S02]  /*3d30*/  ISETP.NE.AND P0, PT, R43, UR4, PT ;  /* 0x000000042b007c0c */ /* 0x020fe4000bf05270 */
[----:B0-----:R0:W-:Y:S04]  /*3d40*/  @!P1 STG.E desc[UR10][R38.64], R3 ;  /* 0x0000000326009986 */ /* 0x0011e8000c10190a */
[----:B---3--:R0:W-:Y:S07]  /*3d50*/  @!P1 STG.E desc[UR10][R36.64], R5 ;  /* 0x0000000524009986 */ /* 0x0081ee000c10190a */
[----:B------:R-:W-:Y:S05]  /*3d60*/  @P0 BRA `(.L_x_3) ;  /* 0xffffffc400680947 */ /* 0x000fea000383ffff */
[----:B------:R-:W-:Y:S05]  /*3d70*/  EXIT ;  /* 0x000000000000794d */ /* 0x000fea0003800000 */
        .weak           $__internal_0_$__cuda_sm20_rcp_rn_f32_slowpath
        .type           $__internal_0_$__cuda_sm20_rcp_rn_f32_slowpath,@function
        .size           $__internal_0_$__cuda_sm20_rcp_rn_f32_slowpath,($__internal_1_$__cuda_sm20_sqrt_rn_f32_slowpath - $__internal_0_$__cuda_sm20_rcp_rn_f32_slowpath)
$__internal_0_$__cuda_sm20_rcp_rn_f32_slowpath:
[----:B------:R-:W-:-:S04]  /*3d80*/  SHF.L.U32 R3, R0, 0x1, RZ ;  /* 0x0000000100037819 */ /* 0x000fc800000006ff */
[----:B------:R-:W-:-:S04]  /*3d90*/  SHF.R.U32.HI R9, RZ, 0x18, R3 ;  /* 0x00000018ff097819 */ /* 0x000fc80000011603 */
[----:B------:R-:W-:-:S13]  /*3da0*/  ISETP.NE.U32.AND P0, PT, R9, RZ, PT ;  /* 0x000000ff0900720c */ /* 0x000fda0003f05070 */
[----:B------:R-:W-:Y:S05]  /*3db0*/  @P0 BRA `(.L_x_36) ;  /* 0x00000000002c0947 */ /* 0x000fea0003800000 */
[----:B------:R-:W-:-:S05]  /*3dc0*/  IMAD.SHL.U32 R3, R0, 0x2, RZ ;  /* 0x0000000200037824 */ /* 0x000fca00078e00ff */
[----:B------:R-:W-:-:S13]  /*3dd0*/  ISETP.NE.AND P0, PT, R3, RZ, PT ;  /* 0x000000ff0300720c */ /* 0x000fda0003f05270 */
[----:B------:R2:W3:Y:S01]  /*3de0*/  @!P0 MUFU.RCP R3, R0 ;  /* 0x0000000000038308 */ /* 0x0004e20000001000 */
[----:B------:R-:W-:Y:S05]  /*3df0*/  @!P0 BRA `(.L_x_37) ;  /* 0x0000000000a48947 */ /* 0x000fea0003800000 */
[----:B------:R-:W-:-:S04]  /*3e00*/  FFMA R4, R0, 1.84467440737095516160e+19, RZ ;  /* 0x5f80000000047823 */ /* 0x000fc800000000ff */
[----:B---3--:R-:W2:Y:S02]  /*3e10*/  MUFU.RCP R3, R4 ;  /* 0x0000000400037308 */ /* 0x008ea40000001000 */
[----:B--2---:R-:W-:-:S04]  /*3e20*/  FFMA R0, R4, R3, -1 ;  /* 0xbf80000004007423 */ /* 0x004fc80000000003 */
[----:B------:R-:W-:-:S04]  /*3e30*/  FADD.FTZ R0, -R0, -RZ ;  /* 0x800000ff00007221 */ /* 0x000fc80000010100 */
[----:B------:R-:W-:-:S04]  /*3e40*/  FFMA R0, R3, R0, R3 ;  /* 0x0000000003007223 */ /* 0x000fc80000000003 */
[----:B------:R-:W-:Y:S01]  /*3e50*/  FFMA R3, R0, 1.84467440737095516160e+19, RZ ;  /* 0x5f80000000037823 */ /* 0x000fe200000000ff */
[----:B------:R-:W-:Y:S06]  /*3e60*/  BRA `(.L_x_37) ;  /* 0x0000000000887947 */ /* 0x000fec0003800000 */
.L_x_36:
[----:B------:R-:W-:-:S04]  /*3e70*/  IADD3 R10, PT, PT, R9, -0xfd, RZ ;  /* 0xffffff03090a7810 */ /* 0x000fc80007ffe0ff */
[----:B------:R-:W-:-:S13]  /*3e80*/  ISETP.GT.U32.AND P0, PT, R10, 0x1, PT ;  /* 0x000000010a00780c */ /* 0x000fda0003f04070 */
[----:B------:R-:W-:Y:S05]  /*3e90*/  @P0 BRA `(.L_x_38) ;  /* 0x0000000000780947 */ /* 0x000fea0003800000 */
[----:B------:R-:W-:Y:S02]  /*3ea0*/  LOP3.LUT R3, R0, 0x7fffff, RZ, 0xc0, !PT ;  /* 0x007fffff00037812 */ /* 0x000fe400078ec0ff */
[----:B------:R-:W-:Y:S02]  /*3eb0*/  MOV R7, 0x3 ;  /* 0x0000000300077802 */ /* 0x000fe40000000f00 */
[----:B------:R-:W-:Y:S02]  /*3ec0*/  LOP3.LUT R3, R3, 0x3f800000, RZ, 0xfc, !PT ;  /* 0x3f80000003037812 */ /* 0x000fe400078efcff */
[----:B------:R-:W-:Y:S02]  /*3ed0*/  SHF.L.U32 R7, R7, R10, RZ ;  /* 0x0000000a07077219 */ /* 0x000fe400000006ff */
[----:B------:R-:W0:Y:S02]  /*3ee0*/  MUFU.RCP R4, R3 ;  /* 0x0000000300047308 */ /* 0x000e240000001000 */
[----:B0-----:R-:W-:-:S04]  /*3ef0*/  FFMA R5, R3, R4, -1 ;  /* 0xbf80000003057423 */ /* 0x001fc80000000004 */
[----:B------:R-:W-:-:S04]  /*3f00*/  FADD.FTZ R5, -R5, -RZ ;  /* 0x800000ff05057221 */ /* 0x000fc80000010100 */
[CCC-:B------:R-:W-:Y:S01]  /*3f10*/  FFMA.RM R6, R4.reuse, R5.reuse, R4.reuse ;  /* 0x0000000504067223 */ /* 0x1c0fe20000004004 */
[----:B------:R-:W-:-:S04]  /*3f20*/  FFMA.RP R5, R4, R5, R4 ;  /* 0x0000000504057223 */ /* 0x000fc80000008004 */
[C---:B------:R-:W-:Y:S02]  /*3f30*/  LOP3.LUT R4, R6.reuse, 0x7fffff, RZ, 0xc0, !PT ;  /* 0x007fffff06047812 */ /* 0x040fe400078ec0ff */
[----:B------:R-:W-:Y:S02]  /*3f40*/  FSETP.NEU.FTZ.AND P0, PT, R6, R5, PT ;  /* 0x000000050600720b */ /* 0x000fe40003f1d000 */
[----:B------:R-:W-:Y:S02]  /*3f50*/  LOP3.LUT R4, R4, 0x800000, RZ, 0xfc, !PT ;  /* 0x0080000004047812 */ /* 0x000fe400078efcff */
[----:B------:R-:W-:Y:S02]  /*3f60*/  SEL R5, RZ, 0xffffffff, !P0 ;  /* 0xffffffffff057807 */ /* 0x000fe40004000000 */
[----:B------:R-:W-:-:S03]  /*3f70*/  LOP3.LUT R7, R7, R4, RZ, 0xc0, !PT ;  /* 0x0000000407077212 */ /* 0x000fc600078ec0ff */
[----:B------:R-:W-:Y:S01]  /*3f80*/  IMAD.MOV R5, RZ, RZ, -R5 ;  /* 0x000000ffff057224 */ /* 0x000fe200078e0a05 */
[----:B------:R-:W-:-:S04]  /*3f90*/  SHF.R.U32.HI R7, RZ, R10, R7 ;  /* 0x0000000aff077219 */ /* 0x000fc80000011607 */
[----:B------:R-:W-:Y:S02]  /*3fa0*/  LOP3.LUT P1, RZ, R5, R10, R4, 0xf8, !PT ;  /* 0x0000000a05ff7212 */ /* 0x000fe4000782f804 */
[C---:B------:R-:W-:Y:S02]  /*3fb0*/  LOP3.LUT P0, RZ, R7.reuse, 0x1, RZ, 0xc0, !PT ;  /* 0x0000000107ff7812 */ /* 0x040fe4000780c0ff */
[----:B------:R-:W-:-:S04]  /*3fc0*/  LOP3.LUT P2, RZ, R7, 0x2, RZ, 0xc0, !PT ;  /* 0x0000000207ff7812 */ /* 0x000fc8000784c0ff */
[----:B------:R-:W-:Y:S02]  /*3fd0*/  PLOP3.LUT P0, PT, P0, P1, P2, 0xe0, 0x0 ;  /* 0x000000000000781c */ /* 0x000fe40000703c20 */
[----:B------:R-:W-:Y:S02]  /*3fe0*/  LOP3.LUT P1, RZ, R0, 0x7fffff, RZ, 0xc0, !PT ;  /* 0x007fffff00ff7812 */ /* 0x000fe4000782c0ff */
[----:B------:R-:W-:-:S04]  /*3ff0*/  SEL R3, RZ, 0x1, !P0 ;  /* 0x00000001ff037807 */ /* 0x000fc80004000000 */
[----:B------:R-:W-:-:S04]  /*4000*/  IADD3 R3, PT, PT, -R3, RZ, RZ ;  /* 0x000000ff03037210 */ /* 0x000fc80007ffe1ff */
[----:B------:R-:W-:Y:S02]  /*4010*/  ISETP.GE.AND P0, PT, R3, RZ, PT ;  /* 0x000000ff0300720c */ /* 0x000fe40003f06270 */
[----:B------:R-:W-:-:S04]  /*4020*/  IADD3 R3, PT, PT, R9, -0xfc, RZ ;  /* 0xffffff0409037810 */ /* 0x000fc80007ffe0ff */
[----:B------:R-:W-:-:S07]  /*4030*/  SHF.R.U32.HI R3, RZ, R3, R4 ;  /* 0x00000003ff037219 */ /* 0x000fce0000011604 */
[----:B------:R-:W-:-:S05]  /*4040*/  @!P0 VIADD R3, R3, 0x1 ;  /* 0x0000000103038836 */ /* 0x000fca0000000000 */
[----:B------:R-:W-:-:S04]  /*4050*/  @!P1 SHF.L.U32 R3, R3, 0x1, RZ ;  /* 0x0000000103039819 */ /* 0x000fc800000006ff */
[----:B------:R-:W-:Y:S01]  /*4060*/  LOP3.LUT R3, R3, 0x80000000, R0, 0xf8, !PT ;  /* 0x8000000003037812 */ /* 0x000fe200078ef800 */
[----:B------:R-:W-:Y:S06]  /*4070*/  BRA `(.L_x_37) ;  /* 0x0000000000047947 */ /* 0x000fec0003800000 */
.L_x_38:
[----:B------:R0:W1:Y:S02]  /*4080*/  MUFU.RCP R3, R0 ;  /* 0x0000000000037308 */ /* 0x0000640000001000 */
.L_x_37:
[----:B------:R-:W-:Y:S01]  /*4090*/  MOV R4, R8 ;  /* 0x0000000800047202 */ /* 0x000fe20000000f00 */
[----:B------:R-:W-:-:S04]  /*40a0*/  IMAD.MOV.U32 R5, RZ, RZ, 0x0 ;  /* 0x00000000ff057424 */ /* 0x000fc800078e00ff */
[----:B0123--:R-:W-:Y:S05]  /*40b0*/  RET.REL.NODEC R4 `(_Z15flash_attentionPfS_S_S_S_S_iii) ;  /* 0xffffffbc04d07950 */ /* 0x00ffea0003c3ffff */
        .weak           $__internal_1_$__cuda_sm20_sqrt_rn_f32_slowpath
        .type           $__internal_1_$__cuda_sm20_sqrt_rn_f32_slowpath,@function
        .size           $__internal_1_$__cuda_sm20_sqrt_rn_f32_slowpath,($__internal_2_$__cuda_sm3x_div_rn_noftz_f32_slowpath - $__internal_1_$__cuda_sm20_sqrt_rn_f32_slowpath)
$__internal_1_$__cuda_sm20_sqrt_rn_f32_slowpath:
[----:B------:R-:W-:-:S13]  /*40c0*/  LOP3.LUT P0, RZ, R0, 0x7fffffff, RZ, 0xc0, !PT ;  /* 0x7fffffff00ff7812 */ /* 0x000fda000780c0ff */
[----:B------:R-:W-:Y:S01]  /*40d0*/  @!P0 MOV R3, R0 ;  /* 0x0000000000038202 */ /* 0x000fe20000000f00 */
[----:B------:R-:W-:Y:S06]  /*40e0*/  @!P0 BRA `(.L_x_39) ;  /* 0x0000000000448947 */ /* 0x000fec0003800000 */
[----:B------:R-:W-:-:S13]  /*40f0*/  FSETP.GEU.FTZ.AND P0, PT, R0, RZ, PT ;  /* 0x000000ff0000720b */ /* 0x000fda0003f1e000 */
[----:B------:R-:W-:Y:S01]  /*4100*/  @!P0 MOV R3, 0x7fffffff ;  /* 0x7fffffff00038802 */ /* 0x000fe20000000f00 */
[----:B------:R-:W-:Y:S06]  /*4110*/  @!P0 BRA `(.L_x_39) ;  /* 0x0000000000388947 */ /* 0x000fec0003800000 */
[----:B------:R-:W-:-:S13]  /*4120*/  FSETP.GTU.FTZ.AND P0, PT, |R0|, +INF , PT ;  /* 0x7f8000000000780b */ /* 0x000fda0003f1c200 */
[----:B------:R-:W-:Y:S01]  /*4130*/  @P0 FADD.FTZ R3, R0, 1 ;  /* 0x3f80000000030421 */ /* 0x000fe20000010000 */
[----:B------:R-:W-:Y:S06]  /*4140*/  @P0 BRA `(.L_x_39) ;  /* 0x00000000002c0947 */ /* 0x000fec0003800000 */
[----:B------:R-:W-:-:S13]  /*4150*/  FSETP.NEU.FTZ.AND P0, PT, |R0|, +INF , PT ;  /* 0x7f8000000000780b */ /* 0x000fda0003f1d200 */
[----:B------:R-:W-:Y:S01]  /*4160*/  @!P0 IMAD.MOV.U32 R3, RZ, RZ, R0 ;  /* 0x000000ffff038224 */ /* 0x000fe200078e0000 */
[----:B------:R-:W-:Y:S06]  /*4170*/  @!P0 BRA `(.L_x_39) ;  /* 0x0000000000208947 */ /* 0x000fec0003800000 */
[----:B------:R-:W-:-:S04]  /*4180*/  FFMA R0, R0, 1.84467440737095516160e+19, RZ ;  /* 0x5f80000000007823 */ /* 0x000fc800000000ff */
[----:B------:R-:W0:Y:S02]  /*4190*/  MUFU.RSQ R3, R0 ;  /* 0x0000000000037308 */ /* 0x000e240000001400 */
[----:B0-----:R-:W-:Y:S01]  /*41a0*/  FMUL.FTZ R5, R0, R3 ;  /* 0x0000000300057220 */ /* 0x001fe20000410000 */
[----:B------:R-:W-:-:S03]  /*41b0*/  FMUL.FTZ R3, R3, 0.5 ;  /* 0x3f00000003037820 */ /* 0x000fc60000410000 */
[----:B------:R-:W-:-:S04]  /*41c0*/  FADD.FTZ R4, -R5, -RZ ;  /* 0x800000ff05047221 */ /* 0x000fc80000010100 */
[----:B------:R-:W-:-:S04]  /*41d0*/  FFMA R4, R5, R4, R0 ;  /* 0x0000000405047223 */ /* 0x000fc80000000000 */
[----:B------:R-:W-:-:S04]  /*41e0*/  FFMA R3, R4, R3, R5 ;  /* 0x0000000304037223 */ /* 0x000fc80000000005 */
[----:B------:R-:W-:-:S07]  /*41f0*/  FMUL.FTZ R3, R3, 2.3283064365386962891e-10 ;  /* 0x2f80000003037820 */ /* 0x000fce0000410000 */
.L_x_39:
[----:B------:R-:W-:Y:S01]  /*4200*/  HFMA2 R5, -RZ, RZ, 0, 0 ;  /* 0x00000000ff057431 */ /* 0x000fe200000001ff */
[----:B------:R-:W-:-:S04]  /*4210*/  MOV R4, R6 ;  /* 0x0000000600047202 */ /* 0x000fc80000000f00 */
[----:B------:R-:W-:Y:S05]  /*4220*/  RET.REL.NODEC R4 `(_Z15flash_attentionPfS_S_S_S_S_iii) ;  /* 0xffffffbc04747950 */ /* 0x000fea0003c3ffff */
        .weak           $__internal_2_$__cuda_sm3x_div_rn_noftz_f32_slowpath
        .type           $__internal_2_$__cuda_sm3x_div_rn_noftz_f32_slowpath,@function
        .size           $__internal_2_$__cuda_sm3x_div_rn_noftz_f32_slowpath,(.L_x_54 - $__internal_2_$__cuda_sm3x_div_rn_noftz_f32_slowpath)
$__internal_2_$__cuda_sm3x_div_rn_noftz_f32_slowpath:
[--C-:B------:R-:W-:Y:S01]  /*4230*/  SHF.R.U32.HI R49, RZ, 0x17, R3.reuse ;  /* 0x00000017ff317819 */ /* 0x100fe20000011603 */
[----:B------:R-:W-:Y:S01]  /*4240*/  BSSY.RECONVERGENT B1, `(.L_x_40) ;  /* 0x0000064000017945 */ /* 0x000fe20003800200 */
[----:B------:R-:W-:Y:S01]  /*4250*/  SHF.R.U32.HI R52, RZ, 0x17, R0 ;  /* 0x00000017ff347819 */ /* 0x000fe20000011600 */
[----:B------:R-:W-:Y:S01]  /*4260*/  IMAD.MOV.U32 R54, RZ, RZ, R3 ;  /* 0x000000ffff367224 */ /* 0x000fe200078e0003 */
[----:B------:R-:W-:Y:S02]  /*4270*/  LOP3.LUT R49, R49, 0xff, RZ, 0xc0, !PT ;  /* 0x000000ff31317812 */ /* 0x000fe400078ec0ff */
[----:B------:R-:W-:Y:S02]  /*4280*/  LOP3.LUT R52, R52, 0xff, RZ, 0xc0, !PT ;  /* 0x000000ff34347812 */ /* 0x000fe400078ec0ff */
[----:B------:R-:W-:Y:S01]  /*4290*/  MOV R53, R0 ;  /* 0x0000000000357202 */ /* 0x000fe20000000f00 */
[----:B------:R-:W-:Y:S01]  /*42a0*/  VIADD R55, R49, 0xffffffff ;  /* 0xffffffff31377836 */ /* 0x000fe20000000000 */
[----:B------:R-:W-:-:S04]  /*42b0*/  IADD3 R56, PT, PT, R52, -0x1, RZ ;  /* 0xffffffff34387810 */ /* 0x000fc80007ffe0ff */
[----:B------:R-:W-:-:S04]  /*42c0*/  ISETP.GT.U32.AND P0, PT, R55, 0xfd, PT ;  /* 0x000000fd3700780c */ /* 0x000fc80003f04070 */
[----:B------:R-:W-:-:S13]  /*42d0*/  ISETP.GT.U32.OR P0, PT, R56, 0xfd, P0 ;  /* 0x000000fd3800780c */ /* 0x000fda0000704470 */
[----:B------:R-:W-:Y:S01]  /*42e0*/  @!P0 MOV R51, RZ ;  /* 0x000000ff00338202 */ /* 0x000fe20000000f00 */
[----:B------:R-:W-:Y:S06]  /*42f0*/  @!P0 BRA `(.L_x_41) ;  /* 0x00000000005c8947 */ /* 0x000fec0003800000 */
[----:B------:R-:W-:Y:S02]  /*4300*/  FSETP.GTU.FTZ.AND P1, PT, |R3|, +INF , PT ;  /* 0x7f8000000300780b */ /* 0x000fe40003f3c200 */
[----:B------:R-:W-:-:S04]  /*4310*/  FSETP.GTU.FTZ.AND P0, PT, |R0|, +INF , PT ;  /* 0x7f8000000000780b */ /* 0x000fc80003f1c200 */
[----:B------:R-:W-:-:S13]  /*4320*/  PLOP3.LUT P0, PT, P0, P1, PT, 0xf8, 0x8f ;  /* 0x00000000008f781c */ /* 0x000fda0000703f70 */
[----:B------:R-:W-:Y:S05]  /*4330*/  @P0 BRA `(.L_x_42) ;  /* 0x00000004004c0947 */ /* 0x000fea0003800000 */
[----:B------:R-:W-:-:S13]  /*4340*/  LOP3.LUT P0, RZ, R54, 0x7fffffff, R53, 0xc8, !PT ;  /* 0x7fffffff36ff7812 */ /* 0x000fda000780c835 */
[----:B------:R-:W-:Y:S05]  /*4350*/  @!P0 BRA `(.L_x_43) ;  /* 0x00000004003c8947 */ /* 0x000fea0003800000 */
[C---:B------:R-:W-:Y:S02]  /*4360*/  FSETP.NEU.FTZ.AND P3, PT, |R0|.reuse, +INF , PT ;  /* 0x7f8000000000780b */ /* 0x040fe40003f7d200 */
[----:B------:R-:W-:Y:S02]  /*4370*/  FSETP.NEU.FTZ.AND P1, PT, |R3|, +INF , PT ;  /* 0x7f8000000300780b */ /* 0x000fe40003f3d200 */
[----:B------:R-:W-:-:S11]  /*4380*/  FSETP.NEU.FTZ.AND P0, PT, |R0|, +INF , PT ;  /* 0x7f8000000000780b */ /* 0x000fd60003f1d200 */
[----:B------:R-:W-:Y:S05]  /*4390*/  @!P1 BRA !P3, `(.L_x_43) ;  /* 0x00000004002c9947 */ /* 0x000fea0005800000 */
[----:B------:R-:W-:-:S04]  /*43a0*/  LOP3.LUT P3, RZ, R53, 0x7fffffff, RZ, 0xc0, !PT ;  /* 0x7fffffff35ff7812 */ /* 0x000fc8000786c0ff */
[----:B------:R-:W-:-:S13]  /*43b0*/  PLOP3.LUT P1, PT, P1, P3, PT, 0x2f, 0xf2 ;  /* 0x0000000000f2781c */ /* 0x000fda0000f26577 */
[----:B------:R-:W-:Y:S05]  /*43c0*/  @P1 BRA `(.L_x_44) ;  /* 0x0000000400181947 */ /* 0x000fea0003800000 */
[----:B------:R-:W-:-:S04]  /*43d0*/  LOP3.LUT P1, RZ, R54, 0x7fffffff, RZ, 0xc0, !PT ;  /* 0x7fffffff36ff7812 */ /* 0x000fc8000782c0ff */
[----:B------:R-:W-:-:S13]  /*43e0*/  PLOP3.LUT P0, PT, P0, P1, PT, 0x2f, 0xf2 ;  /* 0x0000000000f2781c */ /* 0x000fda0000702577 */
[----:B------:R-:W-:Y:S05]  /*43f0*/  @P0 BRA `(.L_x_45) ;  /* 0x0000000400000947 */ /* 0x000fea0003800000 */
[----:B------:R-:W-:Y:S02]  /*4400*/  ISETP.GE.AND P0, PT, R56, RZ, PT ;  /* 0x000000ff3800720c */ /* 0x000fe40003f06270 */
[----:B------:R-:W-:-:S11]  /*4410*/  ISETP.GE.AND P1, PT, R55, RZ, PT ;  /* 0x000000ff3700720c */ /* 0x000fd60003f26270 */
[----:B------:R-:W-:Y:S01]  /*4420*/  @P0 MOV R51, RZ ;  /* 0x000000ff00330202 */ /* 0x000fe20000000f00 */
[----:B------:R-:W-:Y:S02]  /*4430*/  @!P0 IMAD.MOV.U32 R51, RZ, RZ, -0x40 ;  /* 0xffffffc0ff338424 */ /* 0x000fe400078e00ff */
[----:B------:R-:W-:Y:S01]  /*4440*/  @!P0 FFMA R53, R0, 1.84467440737095516160e+19, RZ ;  /* 0x5f80000000358823 */ /* 0x000fe200000000ff */
[----:B------:R-:W-:Y:S02]  /*4450*/  @!P1 FFMA R54, R3, 1.84467440737095516160e+19, RZ ;  /* 0x5f80000003369823 */ /* 0x000fe400000000ff */
[----:B------:R-:W-:-:S07]  /*4460*/  @!P1 IADD3 R51, PT, PT, R51, 0x40, RZ ;  /* 0x0000004033339810 */ /* 0x000fce0007ffe0ff */
.L_x_41:
[----:B------:R-:W-:Y:S01]  /*4470*/  LEA R55, R49, 0xc0800000, 0x17 ;  /* 0xc080000031377811 */ /* 0x000fe200078eb8ff */
[----:B------:R-:W-:Y:S01]  /*4480*/  VIADD R52, R52, 0xffffff81 ;  /* 0xffffff8134347836 */ /* 0x000fe20000000000 */
[----:B------:R-:W-:Y:S02]  /*4490*/  BSSY.RECONVERGENT B2, `(.L_x_46) ;  /* 0x0000035000027945 */ /* 0x000fe40003800200 */
[----:B------:R-:W-:Y:S01]  /*44a0*/  IADD3 R56, PT, PT, -R55, R54, RZ ;  /* 0x0000003637387210 */ /* 0x000fe20007ffe1ff */
[C---:B------:R-:W-:Y:S01]  /*44b0*/  IMAD R0, R52.reuse, -0x800000, R53 ;  /* 0xff80000034007824 */ /* 0x040fe200078e0235 */
[----:B------:R-:W-:Y:S02]  /*44c0*/  IADD3 R52, PT, PT, R52, 0x7f, -R49 ;  /* 0x0000007f34347810 */ /* 0x000fe40007ffe831 */
[----:B------:R-:W0:Y:S01]  /*44d0*/  MUFU.RCP R54, R56 ;  /* 0x0000003800367308 */ /* 0x000e220000001000 */
[----:B------:R-:W-:Y:S01]  /*44e0*/  FADD.FTZ R55, -R56, -RZ ;  /* 0x800000ff38377221 */ /* 0x000fe20000010100 */
[----:B------:R-:W-:-:S03]  /*44f0*/  IADD3 R52, PT, PT, R52, R51, RZ ;  /* 0x0000003334347210 */ /* 0x000fc60007ffe0ff */
[----:B0-----:R-:W-:-:S04]  /*4500*/  FFMA R57, R54, R55, 1 ;  /* 0x3f80000036397423 */ /* 0x001fc80000000037 */
[----:B------:R-:W-:-:S04]  /*4510*/  FFMA R53, R54, R57, R54 ;  /* 0x0000003936357223 */ /* 0x000fc80000000036 */
[----:B------:R-:W-:-:S04]  /*4520*/  FFMA R54, R0, R53, RZ ;  /* 0x0000003500367223 */ /* 0x000fc800000000ff */
[----:B------:R-:W-:-:S04]  /*4530*/  FFMA R57, R55, R54, R0 ;  /* 0x0000003637397223 */ /* 0x000fc80000000000 */
[----:B------:R-:W-:-:S04]  /*4540*/  FFMA R54, R53, R57, R54 ;  /* 0x0000003935367223 */ /* 0x000fc80000000036 */
[----:B------:R-:W-:-:S04]  /*4550*/  FFMA R55, R55, R54, R0 ;  /* 0x0000003637377223 */ /* 0x000fc80000000000 */
[----:B------:R-:W-:-:S05]  /*4560*/  FFMA R0, R53, R55, R54 ;  /* 0x0000003735007223 */ /* 0x000fca0000000036 */
[----:B------:R-:W-:-:S04]  /*4570*/  SHF.R.U32.HI R49, RZ, 0x17, R0 ;  /* 0x00000017ff317819 */ /* 0x000fc80000011600 */
[----:B------:R-:W-:-:S04]  /*4580*/  LOP3.LUT R49, R49, 0xff, RZ, 0xc0, !PT ;  /* 0x000000ff31317812 */ /* 0x000fc800078ec0ff */
[----:B------:R-:W-:-:S05]  /*4590*/  IADD3 R56, PT, PT, R49, R52, RZ ;  /* 0x0000003431387210 */ /* 0x000fca0007ffe0ff */
[----:B------:R-:W-:-:S05]  /*45a0*/  VIADD R49, R56, 0xffffffff ;  /* 0xffffffff38317836 */ /* 0x000fca0000000000 */
[----:B------:R-:W-:-:S13]  /*45b0*/  ISETP.GE.U32.AND P0, PT, R49, 0xfe, PT ;  /* 0x000000fe3100780c */ /* 0x000fda0003f06070 */
[----:B------:R-:W-:Y:S05]  /*45c0*/  @!P0 BRA `(.L_x_47) ;  /* 0x0000000000808947 */ /* 0x000fea0003800000 */
[----:B------:R-:W-:-:S13]  /*45d0*/  ISETP.GT.AND P0, PT, R56, 0xfe, PT ;  /* 0x000000fe3800780c */ /* 0x000fda0003f04270 */
[----:B------:R-:W-:Y:S05]  /*45e0*/  @P0 BRA `(.L_x_48) ;  /* 0x00000000006c0947 */ /* 0x000fea0003800000 */
[----:B------:R-:W-:-:S13]  /*45f0*/  ISETP.GE.AND P0, PT, R56, 0x1, PT ;  /* 0x000000013800780c */ /* 0x000fda0003f06270 */
[----:B------:R-:W-:Y:S05]  /*4600*/  @P0 BRA `(.L_x_49) ;  /* 0x0000000000740947 */ /* 0x000fea0003800000 */
[----:B------:R-:W-:Y:S02]  /*4610*/  ISETP.GE.AND P0, PT, R56, -0x18, PT ;  /* 0xffffffe83800780c */ /* 0x000fe40003f06270 */
[----:B------:R-:W-:-:S11]  /*4620*/  LOP3.LUT R0, R0, 0x80000000, RZ, 0xc0, !PT ;  /* 0x8000000000007812 */ /* 0x000fd600078ec0ff */
[----:B------:R-:W-:Y:S05]  /*4630*/  @!P0 BRA `(.L_x_49) ;  /* 0x0000000000688947 */ /* 0x000fea0003800000 */
[-CC-:B------:R-:W-:Y:S01]  /*4640*/  FFMA.RZ R49, R53, R55.reuse, R54.reuse ;  /* 0x0000003735317223 */ /* 0x180fe2000000c036 */
[C---:B------:R-:W-:Y:S02]  /*4650*/  IADD3 R52, PT, PT, R56.reuse, 0x20, RZ ;  /* 0x0000002038347810 */ /* 0x040fe40007ffe0ff */
[C---:B------:R-:W-:Y:S02]  /*4660*/  ISETP.NE.AND P3, PT, R56.reuse, RZ, PT ;  /* 0x000000ff3800720c */ /* 0x040fe40003f65270 */
[----:B------:R-:W-:Y:S01]  /*4670*/  LOP3.LUT R51, R49, 0x7fffff, RZ, 0xc0, !PT ;  /* 0x007fffff31337812 */ /* 0x000fe200078ec0ff */
[CCC-:B------:R-:W-:Y:S01]  /*4680*/  FFMA.RP R49, R53.reuse, R55.reuse, R54.reuse ;  /* 0x0000003735317223 */ /* 0x1c0fe20000008036 */
[----:B------:R-:W-:Y:S01]  /*4690*/  FFMA.RM R54, R53, R55, R54 ;  /* 0x0000003735367223 */ /* 0x000fe20000004036 */
[----:B------:R-:W-:Y:S02]  /*46a0*/  ISETP.NE.AND P1, PT, R56, RZ, PT ;  /* 0x000000ff3800720c */ /* 0x000fe40003f25270 */
[----:B------:R-:W-:-:S02]  /*46b0*/  LOP3.LUT R51, R51, 0x800000, RZ, 0xfc, !PT ;  /* 0x0080000033337812 */ /* 0x000fc400078efcff */
[----:B------:R-:W-:Y:S02]  /*46c0*/  IADD3 R53, PT, PT, -R56, RZ, RZ ;  /* 0x000000ff38357210 */ /* 0x000fe40007ffe1ff */
[----:B------:R-:W-:Y:S02]  /*46d0*/  SHF.L.U32 R52, R51, R52, RZ ;  /* 0x0000003433347219 */ /* 0x000fe400000006ff */
[----:B------:R-:W-:Y:S02]  /*46e0*/  FSETP.NEU.FTZ.AND P0, PT, R49, R54, PT ;  /* 0x000000363100720b */ /* 0x000fe40003f1d000 */
[----:B------:R-:W-:Y:S02]  /*46f0*/  SEL R54, R53, RZ, P3 ;  /* 0x000000ff35367207 */ /* 0x000fe40001800000 */
[----:B------:R-:W-:Y:S02]  /*4700*/  ISETP.NE.AND P1, PT, R52, RZ, P1 ;  /* 0x000000ff3400720c */ /* 0x000fe40000f25270 */
[----:B------:R-:W-:-:S02]  /*4710*/  SHF.R.U32.HI R54, RZ, R54, R51 ;  /* 0x00000036ff367219 */ /* 0x000fc40000011633 */
[----:B------:R-:W-:Y:S02]  /*4720*/  PLOP3.LUT P0, PT, P0, P1, PT, 0xf8, 0x8f ;  /* 0x00000000008f781c */ /* 0x000fe40000703f70 */
[----:B------:R-:W-:Y:S02]  /*4730*/  SHF.R.U32.HI R52, RZ, 0x1, R54 ;  /* 0x00000001ff347819 */ /* 0x000fe40000011636 */
[----:B------:R-:W-:-:S04]  /*4740*/  SEL R49, RZ, 0x1, !P0 ;  /* 0x00000001ff317807 */ /* 0x000fc80004000000 */
[----:B------:R-:W-:-:S04]  /*4750*/  LOP3.LUT R49, R49, 0x1, R52, 0xf8, !PT ;  /* 0x0000000131317812 */ /* 0x000fc800078ef834 */
[----:B------:R-:W-:-:S05]  /*4760*/  LOP3.LUT R49, R49, R54, RZ, 0xc0, !PT ;  /* 0x0000003631317212 */ /* 0x000fca00078ec0ff */
[----:B------:R-:W-:-:S05]  /*4770*/  IMAD.IADD R49, R52, 0x1, R49 ;  /* 0x0000000134317824 */ /* 0x000fca00078e0231 */
[----:B------:R-:W-:Y:S01]  /*4780*/  LOP3.LUT R0, R49, R0, RZ, 0xfc, !PT ;  /* 0x0000000031007212 */ /* 0x000fe200078efcff */
[----:B------:R-:W-:Y:S06]  /*4790*/  BRA `(.L_x_49) ;  /* 0x0000000000107947 */ /* 0x000fec0003800000 */
.L_x_48:
[----:B------:R-:W-:-:S04]  /*47a0*/  LOP3.LUT R0, R0, 0x80000000, RZ, 0xc0, !PT ;  /* 0x8000000000007812 */ /* 0x000fc800078ec0ff */
[----:B------:R-:W-:Y:S01]  /*47b0*/  LOP3.LUT R0, R0, 0x7f800000, RZ, 0xfc, !PT ;  /* 0x7f80000000007812 */ /* 0x000fe200078efcff */
[----:B------:R-:W-:Y:S06]  /*47c0*/  BRA `(.L_x_49) ;  /* 0x0000000000047947 */ /* 0x000fec0003800000 */
.L_x_47:
[----:B------:R-:W-:-:S07]  /*47d0*/  LEA R0, R52, R0, 0x17 ;  /* 0x0000000034007211 */ /* 0x000fce00078eb8ff */
.L_x_49:
[----:B------:R-:W-:Y:S05]  /*47e0*/  BSYNC.RECONVERGENT B2 ;  /* 0x0000000000027941 */ /* 0x000fea0003800200 */
.L_x_46:
[----:B------:R-:W-:Y:S05]  /*47f0*/  BRA `(.L_x_50) ;  /* 0x0000000000207947 */ /* 0x000fea0003800000 */
.L_x_45:
[----:B------:R-:W-:-:S04]  /*4800*/  LOP3.LUT R0, R54, 0x80000000, R53, 0x48, !PT ;  /* 0x8000000036007812 */ /* 0x000fc800078e4835 */
[----:B------:R-:W-:Y:S01]  /*4810*/  LOP3.LUT R0, R0, 0x7f800000, RZ, 0xfc, !PT ;  /* 0x7f80000000007812 */ /* 0x000fe200078efcff */
[----:B------:R-:W-:Y:S06]  /*4820*/  BRA `(.L_x_50) ;  /* 0x0000000000147947 */ /* 0x000fec0003800000 */
.L_x_44:
[----:B------:R-:W-:Y:S01]  /*4830*/  LOP3.LUT R0, R54, 0x80000000, R53, 0x48, !PT ;  /* 0x8000000036007812 */ /* 0x000fe200078e4835 */
[----:B------:R-:W-:Y:S06]  /*4840*/  BRA `(.L_x_50) ;  /* 0x00000000000c7947 */ /* 0x000fec0003800000 */
.L_x_43:
[----:B------:R-:W0:Y:S01]  /*4850*/  MUFU.RSQ R0, -QNAN ;  /* 0xffc0000000007908 */ /* 0x000e220000001400 */
[----:B------:R-:W-:Y:S05]  /*4860*/  BRA `(.L_x_50) ;  /* 0x0000000000047947 */ /* 0x000fea0003800000 */
.L_x_42:
[----:B------:R-:W-:-:S07]  /*4870*/  FADD.FTZ R0, R0, R3 ;  /* 0x0000000300007221 */ /* 0x000fce0000010000 */
.L_x_50:
[----:B------:R-:W-:Y:S05]  /*4880*/  BSYNC.RECONVERGENT B1 ;  /* 0x0000000000017941 */ /* 0x000fea0003800200 */
.L_x_40:
[----:B------:R-:W-:-:S04]  /*4890*/  HFMA2 R51, -RZ, RZ, 0, 0 ;  /* 0x00000000ff337431 */ /* 0x000fc800000001ff */
[----:B0-----:R-:W-:Y:S05]  /*48a0*/  RET.REL.NODEC R50 `(_Z15flash_attentionPfS_S_S_S_S_iii) ;  /* 0xffffffb432d47950 */ /* 0x001fea0003c3ffff */
.L_x_51:
[----:B------:R-:W-:-:S00]  /*48b0*/  BRA `(.L_x_51) ;  /* 0xfffffffc00fc7947 */ /* 0x000fc0000383ffff */
[----:B------:R-:W-:-:S00]  /*48c0*/  NOP ;  /* 0x0000000000007918 */ /* 0x000fc00000000000 */
        /* <DEDUP_REMOVED lines=11> */
.L_x_54:


//--------------------- .nv.shared._Z15flash_attentionPfS_S_S_S_S_iii --------------------------
	.section	.nv.shared._Z15flash_attentionPfS_S_S_S_S_iii,"aw",@nobits
	.sectionflags	@""
	.align	4
.nv.shared._Z15flash_attentionPfS_S_S_S_S_iii:
	.zero		42752


//--------------------- .nv.shared.reserved.0     --------------------------
	.section	.nv.shared.reserved.0,"aw",@nobits
	.weak		__nv_reservedSMEM_offset_0_alias
	.size		__nv_reservedSMEM_offset_0_alias, 0, 64
	.other		__nv_reservedSMEM_offset_0_alias,@"STO_CUDA_RESERVED_SHARED STV_DEFAULT"
__nv_reservedSMEM_offset_0_alias:
	.zero		0
	.zero		64


//--------------------- .nv.constant0._Z15flash_attentionPfS_S_S_S_S_iii --------------------------
	.section	.nv.constant0._Z15flash_attentionPfS_S_S_S_S_iii,"a",@progbits
	.sectionflags	@""
	.align	4
.nv.constant0._Z15flash_attentionPfS_S_S_S_S_iii:
	.zero		956


//--------------------- SYMBOLS --------------------------

	.type		.nv.reservedSmem.offset0,@object
	.size		.nv.reservedSmem.offset0,0x4
	.type		.nv.reservedSmem.cap,@object
	.size		.nv.reservedSmem.cap,0x4
